// auto-generated by cutlass_sweep.gemm — config: {"arch": "sm_100", "cluster_m": 1, "cluster_n": 2, "dtype": "fp16", "dtype_b": "fp16", "layout": "nt", "stages": 0, "tile_k": 32, "tile_m": 64, "tile_n": 64}
#include "cutlass/cutlass.h"
#include "cutlass/gemm/collective/collective_builder.hpp"
#include "cutlass/gemm/device/gemm_universal_adapter.h"
#include "cutlass/gemm/kernel/gemm_universal.hpp"
#include "cutlass/epilogue/collective/collective_builder.hpp"

using ElemA = cutlass::half_t;
using ElemB = cutlass::half_t;
using ElemCD = cutlass::half_t;
using Acc  = float;
using TileShape    = cute::Shape<cute::_64, cute::_64, cute::_32>;
using ClusterShape = cute::Shape<cute::_1, cute::_2, cute::_1>;

using CollectiveEpilogue = typename cutlass::epilogue::collective::CollectiveBuilder<
    cutlass::arch::Sm100, cutlass::arch::OpClassTensorOp,
    TileShape, ClusterShape,
    cutlass::epilogue::collective::EpilogueTileAuto,
    Acc, Acc,
    ElemCD, cutlass::layout::RowMajor, 128 / cutlass::sizeof_bits<ElemCD>::value,
    ElemCD, cutlass::layout::RowMajor, 128 / cutlass::sizeof_bits<ElemCD>::value,
    cutlass::epilogue::collective::EpilogueScheduleAuto
  >::CollectiveOp;

using CollectiveMainloop = typename cutlass::gemm::collective::CollectiveBuilder<
    cutlass::arch::Sm100, cutlass::arch::OpClassTensorOp,
    ElemA, cutlass::layout::RowMajor, 128 / cutlass::sizeof_bits<ElemA>::value,
    ElemB, cutlass::layout::ColumnMajor, 128 / cutlass::sizeof_bits<ElemB>::value,
    Acc,
    TileShape, ClusterShape,
    cutlass::gemm::collective::StageCountAutoCarveout<static_cast<int>(sizeof(typename CollectiveEpilogue::SharedStorage))>,
    cutlass::gemm::collective::KernelScheduleAuto
  >::CollectiveOp;

using GemmKernel = cutlass::gemm::kernel::GemmUniversal<
    cute::Shape<int,int,int,int>,
    CollectiveMainloop,
    CollectiveEpilogue
>;
using Gemm = cutlass::gemm::device::GemmUniversalAdapter<GemmKernel>;

// Force the device kernel symbol into the cubin without needing a host main.
auto* _anchor = &cutlass::device_kernel<GemmKernel>;


// ===== COMPILED SASS (sm_100a) =====

	.target	sm_100a

	.elftype	@"ET_EXEC"


//--------------------- .note.nv.tkinfo           --------------------------
	.section	.note.nv.tkinfo,"",@"SHT_NOTE"
	.sectionflags	@"SHF_NOTE_NV_TKINFO"
	.tkinfo
        /*0018*/ 	.word	0x00000002
        /*0030*/ 	.string	""
        /*0030*/ 	.string	"ptxas"
        /*0030*/ 	.string	"Cuda compilation tools, release 13.0, V13.0.88"
        /*0030*/ 	.string	"Build cuda_13.0.r13.0/compiler.36424714_0"
        /*0030*/ 	.string	"-arch sm_100a -m 64 "



//--------------------- .note.nv.cuinfo           --------------------------
	.section	.note.nv.cuinfo,"",@"SHT_NOTE"
	.sectionflags	@"SHF_NOTE_NV_CUINFO"
        /*0018*/ 	.short	0x0002
        /*001a*/ 	.short	0x0064
        /*001c*/ 	.short	0x0082
	.zero		2


//--------------------- .nv.info                  --------------------------
	.section	.nv.info,"",@"SHT_CUDA_INFO"
	.align	4


	//----- nvinfo : EIATTR_REGCOUNT
	.align		4
        /*0000*/ 	.byte	0x04, 0x2f
        /*0002*/ 	.short	(.L_19 - .L_18)
	.align		4
.L_18:
        /*0004*/ 	.word	index@(_ZN7cutlass13device_kernelINS_4gemm6kernel13GemmUniversalIN4cute5tupleIJiiiiEEENS1_10collective13CollectiveMmaINS1_35MainloopSm100TmaUmmaWarpSpecializedILi26ELi2ELi4ENS5_IJNS4_1CILi1EEENSA_ILi2EEESB_EEEEENS5_IJNSA_ILi64EEESF_NSA_ILi32EEEEEENS_6half_tENS5_IJlSB_lEEESI_SJ_NS4_8TiledMMAINS4_8MMA_AtomIJNS4_20SM100_MMA_F16BF16_SSISI_SI_fLi64ELi64ELNS4_4UMMA5MajorE0ELSO_0ELNSN_7ScaleInE0ELSP_0EEEEEENS4_6LayoutINS5_IJSB_SB_SB_EEENS5_IJNSA_ILi0EEESU_SU_EEEEENS5_IJNS4_10UnderscoreESX_SX_EEEEENS4_23SM90_TMA_LOAD_MULTICASTENS4_14ComposedLayoutINS4_7SwizzleILi2ELi4ELi3EEENS4_18smem_ptr_flag_bitsILi16EEENSS_INS5_IJNSA_ILi8EEESG_EEENS5_IJSG_SB_EEEEEEEvNS4_8identityENS4_13SM90_TMA_LOADES1A_vS1B_EENS_8epilogue10collective18CollectiveEpilogueINS1E_23Sm100TmaWarpSpecializedILi3ELi2ELi16ELb1ELb0EEEJSH_NS5_IJNSS_ISF_SB_EENSS_ISG_SB_EEEEESI_SJ_SI_SJ_NS1E_6fusion15FusionCallbacksIS1I_NS1M_17LinearCombinationISI_fSI_fLNS_15FloatRoundStyleE2EEESH_S1L_JEEENS4_5SM1004TMEM4LOAD26SM100_TMEM_LOAD_16dp256b4xES1C_S1A_NS4_17SM75_U32x4_LDSM_NENS4_14SM90_TMA_STOREES1A_NS4_17SM90_U32x4_STSM_NENS4_39AutoVectorizingCopyWithAssumedAlignmentILi128EEEEEEvvEEEEvNT_6ParamsE)
        /*0008*/ 	.word	0x00000045


	//----- nvinfo : EIATTR_FRAME_SIZE
	.align		4
.L_19:
        /*000c*/ 	.byte	0x04, 0x11
        /*000e*/ 	.short	(.L_21 - .L_20)
	.align		4
.L_20:
        /*0010*/ 	.word	index@($__internal_2_$__cuda_sm10x_tcgen05_guardrail_trap_unallocated_columns_being_dealloced)
        /*0014*/ 	.word	0x00000000


	//----- nvinfo : EIATTR_FRAME_SIZE
	.align		4
.L_21:
        /*0018*/ 	.byte	0x04, 0x11
        /*001a*/ 	.short	(.L_23 - .L_22)
	.align		4
.L_22:
        /*001c*/ 	.word	index@($__internal_1_$__cuda_sm10x_tcgen05_guardrail_trap_phase_invalid_during_alloc)
        /*0020*/ 	.word	0x00000000


	//----- nvinfo : EIATTR_FRAME_SIZE
	.align		4
.L_23:
        /*0024*/ 	.byte	0x04, 0x11
        /*0026*/ 	.short	(.L_25 - .L_24)
	.align		4
.L_24:
        /*0028*/ 	.word	index@($__internal_0_$__cuda_sm10x_tcgen05_guardrail_trap_col_being_dealloced_not_returned_by_alloc)
        /*002c*/ 	.word	0x00000000


	//----- nvinfo : EIATTR_FRAME_SIZE
	.align		4
.L_25:
        /*0030*/ 	.byte	0x04, 0x11
        /*0032*/ 	.short	(.L_27 - .L_26)
	.align		4
.L_26:
        /*0034*/ 	.word	index@(_ZN7cutlass13device_kernelINS_4gemm6kernel13GemmUniversalIN4cute5tupleIJiiiiEEENS1_10collective13CollectiveMmaINS1_35MainloopSm100TmaUmmaWarpSpecializedILi26ELi2ELi4ENS5_IJNS4_1CILi1EEENSA_ILi2EEESB_EEEEENS5_IJNSA_ILi64EEESF_NSA_ILi32EEEEEENS_6half_tENS5_IJlSB_lEEESI_SJ_NS4_8TiledMMAINS4_8MMA_AtomIJNS4_20SM100_MMA_F16BF16_SSISI_SI_fLi64ELi64ELNS4_4UMMA5MajorE0ELSO_0ELNSN_7ScaleInE0ELSP_0EEEEEENS4_6LayoutINS5_IJSB_SB_SB_EEENS5_IJNSA_ILi0EEESU_SU_EEEEENS5_IJNS4_10UnderscoreESX_SX_EEEEENS4_23SM90_TMA_LOAD_MULTICASTENS4_14ComposedLayoutINS4_7SwizzleILi2ELi4ELi3EEENS4_18smem_ptr_flag_bitsILi16EEENSS_INS5_IJNSA_ILi8EEESG_EEENS5_IJSG_SB_EEEEEEEvNS4_8identityENS4_13SM90_TMA_LOADES1A_vS1B_EENS_8epilogue10collective18CollectiveEpilogueINS1E_23Sm100TmaWarpSpecializedILi3ELi2ELi16ELb1ELb0EEEJSH_NS5_IJNSS_ISF_SB_EENSS_ISG_SB_EEEEESI_SJ_SI_SJ_NS1E_6fusion15FusionCallbacksIS1I_NS1M_17LinearCombinationISI_fSI_fLNS_15FloatRoundStyleE2EEESH_S1L_JEEENS4_5SM1004TMEM4LOAD26SM100_TMEM_LOAD_16dp256b4xES1C_S1A_NS4_17SM75_U32x4_LDSM_NENS4_14SM90_TMA_STOREES1A_NS4_17SM90_U32x4_STSM_NENS4_39AutoVectorizingCopyWithAssumedAlignmentILi128EEEEEEvvEEEEvNT_6ParamsE)
        /*0038*/ 	.word	0x00000000


	//----- nvinfo : EIATTR_MIN_STACK_SIZE
	.align		4
.L_27:
        /*003c*/ 	.byte	0x04, 0x12
        /*003e*/ 	.short	(.L_29 - .L_28)
	.align		4
.L_28:
        /*0040*/ 	.word	index@(_ZN7cutlass13device_kernelINS_4gemm6kernel13GemmUniversalIN4cute5tupleIJiiiiEEENS1_10collective13CollectiveMmaINS1_35MainloopSm100TmaUmmaWarpSpecializedILi26ELi2ELi4ENS5_IJNS4_1CILi1EEENSA_ILi2EEESB_EEEEENS5_IJNSA_ILi64EEESF_NSA_ILi32EEEEEENS_6half_tENS5_IJlSB_lEEESI_SJ_NS4_8TiledMMAINS4_8MMA_AtomIJNS4_20SM100_MMA_F16BF16_SSISI_SI_fLi64ELi64ELNS4_4UMMA5MajorE0ELSO_0ELNSN_7ScaleInE0ELSP_0EEEEEENS4_6LayoutINS5_IJSB_SB_SB_EEENS5_IJNSA_ILi0EEESU_SU_EEEEENS5_IJNS4_10UnderscoreESX_SX_EEEEENS4_23SM90_TMA_LOAD_MULTICASTENS4_14ComposedLayoutINS4_7SwizzleILi2ELi4ELi3EEENS4_18smem_ptr_flag_bitsILi16EEENSS_INS5_IJNSA_ILi8EEESG_EEENS5_IJSG_SB_EEEEEEEvNS4_8identityENS4_13SM90_TMA_LOADES1A_vS1B_EENS_8epilogue10collective18CollectiveEpilogueINS1E_23Sm100TmaWarpSpecializedILi3ELi2ELi16ELb1ELb0EEEJSH_NS5_IJNSS_ISF_SB_EENSS_ISG_SB_EEEEESI_SJ_SI_SJ_NS1E_6fusion15FusionCallbacksIS1I_NS1M_17LinearCombinationISI_fSI_fLNS_15FloatRoundStyleE2EEESH_S1L_JEEENS4_5SM1004TMEM4LOAD26SM100_TMEM_LOAD_16dp256b4xES1C_S1A_NS4_17SM75_U32x4_LDSM_NENS4_14SM90_TMA_STOREES1A_NS4_17SM90_U32x4_STSM_NENS4_39AutoVectorizingCopyWithAssumedAlignmentILi128EEEEEEvvEEEEvNT_6ParamsE)
        /*0044*/ 	.word	0x00000000
.L_29:


//--------------------- .nv.compat                --------------------------
	.section	.nv.compat,"",@"SHT_CUDA_COMPAT_INFO"
	.align	4
        /*0000*/ 	.byte	0x02, 0x09, 0x01, 0x00, 0x02, 0x02, 0x02, 0x00, 0x02, 0x05, 0x05, 0x00, 0x03, 0x07, 0x01, 0x01
        /*0010*/ 	.byte	0x02, 0x03, 0x01, 0x00, 0x02, 0x06, 0x01, 0x00, 0x04, 0x0b, 0x08, 0x00, 0x09, 0x00, 0x00, 0x00
        /*0020*/ 	.byte	0x00, 0x00, 0x00, 0x00


//--------------------- .nv.info._ZN7cutlass13device_kernelINS_4gemm6kernel13GemmUniversalIN4cute5tupleIJiiiiEEENS1_10collective13CollectiveMmaINS1_35MainloopSm100TmaUmmaWarpSpecializedILi26ELi2ELi4ENS5_IJNS4_1CILi1EEENSA_ILi2EEESB_EEEEENS5_IJNSA_ILi64EEESF_NSA_ILi32EEEEEENS_6half_tENS5_IJlSB_lEEESI_SJ_NS4_8TiledMMAINS4_8MMA_AtomIJNS4_20SM100_MMA_F16BF16_SSISI_SI_fLi64ELi64ELNS4_4UMMA5MajorE0ELSO_0ELNSN_7ScaleInE0ELSP_0EEEEEENS4_6LayoutINS5_IJSB_SB_SB_EEENS5_IJNSA_ILi0EEESU_SU_EEEEENS5_IJNS4_10UnderscoreESX_SX_EEEEENS4_23SM90_TMA_LOAD_MULTICASTENS4_14ComposedLayoutINS4_7SwizzleILi2ELi4ELi3EEENS4_18smem_ptr_flag_bitsILi16EEENSS_INS5_IJNSA_ILi8EEESG_EEENS5_IJSG_SB_EEEEEEEvNS4_8identityENS4_13SM90_TMA_LOADES1A_vS1B_EENS_8epilogue10collective18CollectiveEpilogueINS1E_23Sm100TmaWarpSpecializedILi3ELi2ELi16ELb1ELb0EEEJSH_NS5_IJNSS_ISF_SB_EENSS_ISG_SB_EEEEESI_SJ_SI_SJ_NS1E_6fusion15FusionCallbacksIS1I_NS1M_17LinearCombinationISI_fSI_fLNS_15FloatRoundStyleE2EEESH_S1L_JEEENS4_5SM1004TMEM4LOAD26SM100_TMEM_LOAD_16dp256b4xES1C_S1A_NS4_17SM75_U32x4_LDSM_NENS4_14SM90_TMA_STOREES1A_NS4_17SM90_U32x4_STSM_NENS4_39AutoVectorizingCopyWithAssumedAlignmentILi128EEEEEEvvEEEEvNT_6ParamsE --------------------------
	.section	.nv.info._ZN7cutlass13device_kernelINS_4gemm6kernel13GemmUniversalIN4cute5tupleIJiiiiEEENS1_10collective13CollectiveMmaINS1_35MainloopSm100TmaUmmaWarpSpecializedILi26ELi2ELi4ENS5_IJNS4_1CILi1EEENSA_ILi2EEESB_EEEEENS5_IJNSA_ILi64EEESF_NSA_ILi32EEEEEENS_6half_tENS5_IJlSB_lEEESI_SJ_NS4_8TiledMMAINS4_8MMA_AtomIJNS4_20SM100_MMA_F16BF16_SSISI_SI_fLi64ELi64ELNS4_4UMMA5MajorE0ELSO_0ELNSN_7ScaleInE0ELSP_0EEEEEENS4_6LayoutINS5_IJSB_SB_SB_EEENS5_IJNSA_ILi0EEESU_SU_EEEEENS5_IJNS4_10UnderscoreESX_SX_EEEEENS4_23SM90_TMA_LOAD_MULTICASTENS4_14ComposedLayoutINS4_7SwizzleILi2ELi4ELi3EEENS4_18smem_ptr_flag_bitsILi16EEENSS_INS5_IJNSA_ILi8EEESG_EEENS5_IJSG_SB_EEEEEEEvNS4_8identityENS4_13SM90_TMA_LOADES1A_vS1B_EENS_8epilogue10collective18CollectiveEpilogueINS1E_23Sm100TmaWarpSpecializedILi3ELi2ELi16ELb1ELb0EEEJSH_NS5_IJNSS_ISF_SB_EENSS_ISG_SB_EEEEESI_SJ_SI_SJ_NS1E_6fusion15FusionCallbacksIS1I_NS1M_17LinearCombinationISI_fSI_fLNS_15FloatRoundStyleE2EEESH_S1L_JEEENS4_5SM1004TMEM4LOAD26SM100_TMEM_LOAD_16dp256b4xES1C_S1A_NS4_17SM75_U32x4_LDSM_NENS4_14SM90_TMA_STOREES1A_NS4_17SM90_U32x4_STSM_NENS4_39AutoVectorizingCopyWithAssumedAlignmentILi128EEEEEEvvEEEEvNT_6ParamsE,"",@"SHT_CUDA_INFO"
	.sectionflags	@""
	.align	4


	//----- nvinfo : EIATTR_CUDA_API_VERSION
	.align		4
        /*0000*/ 	.byte	0x04, 0x37
        /*0002*/ 	.short	(.L_31 - .L_30)
.L_30:
        /*0004*/ 	.word	0x00000082


	//----- nvinfo : EIATTR_KPARAM_INFO
	.align		4
.L_31:
        /*0008*/ 	.byte	0x04, 0x17
        /*000a*/ 	.short	(.L_33 - .L_32)
.L_32:
        /*000c*/ 	.word	0x00000000
        /*0010*/ 	.short	0x0000
        /*0012*/ 	.short	0x0000
        /*0014*/ 	.byte	0x00, 0xf0, 0x01, 0x20


	//----- nvinfo : EIATTR_AT_ENTRY_FRAGMENTS
	.align		4
.L_33:
        /*0018*/ 	.byte	0x04, 0x4f
        /*001a*/ 	.short	(.L_35 - .L_34)


	//   ....[0]....
.L_34:
        /*001c*/ 	.word	0x00000006


	//----- nvinfo : EIATTR_RESERVED_SMEM_USED
	.align		4
.L_35:
        /*0020*/ 	.byte	0x01, 0x41
	.zero		2


	//----- nvinfo : EIATTR_SPARSE_MMA_MASK
	.align		4
        /*0024*/ 	.byte	0x03, 0x50
        /*0026*/ 	.short	0x0000


	//----- nvinfo : EIATTR_TCGEN05_1CTA_USED
	.align		4
        /*0028*/ 	.byte	0x01, 0x51
	.zero		2


	//----- nvinfo : EIATTR_MAXREG_COUNT
	.align		4
        /*002c*/ 	.byte	0x03, 0x1b
        /*002e*/ 	.short	0x00ff


	//----- nvinfo : EIATTR_NUM_BARRIERS
	.align		4
        /*0030*/ 	.byte	0x02, 0x4c
        /*0032*/ 	.byte	0x07
	.zero		1


	//----- nvinfo : EIATTR_EXTERNS
	.align		4
        /*0034*/ 	.byte	0x04, 0x0f
        /*0036*/ 	.short	(.L_37 - .L_36)


	//   ....[0]....
	.align		4
.L_36:
        /*0038*/ 	.word	index@(__assertfail)


	//----- nvinfo : EIATTR_MERCURY_ISA_VERSION
	.align		4
.L_37:
        /*003c*/ 	.byte	0x03, 0x5f
        /*003e*/ 	.short	0x0101


	//----- nvinfo : EIATTR_INT_WARP_WIDE_INSTR_OFFSETS
	.align		4
        /*0040*/ 	.byte	0x04, 0x31
        /*0042*/ 	.short	(.L_39 - .L_38)


	//   ....[0]....
.L_38:
        /*0044*/ 	.word	0x00004b50


	//   ....[1]....
        /*0048*/ 	.word	0x00004b80


	//   ....[2]....
        /*004c*/ 	.word	0x00004ba0


	//   ....[3]....
        /*0050*/ 	.word	0x00005770


	//   ....[4]....
        /*0054*/ 	.word	0x000057f0


	//   ....[5]....
        /*0058*/ 	.word	0x000058f0


	//   ....[6]....
        /*005c*/ 	.word	0x00005a00


	//----- nvinfo : EIATTR_COOP_GROUP_MASK_REGIDS
	.align		4
.L_39:
        /*0060*/ 	.byte	0x04, 0x29
        /*0062*/ 	.short	(.L_41 - .L_40)


	//   ....[0]....
.L_40:
        /*0064*/ 	.word	0xffffffff


	//   ....[1]....
        /*0068*/ 	.word	0xffffffff


	//   ....[2]....
        /*006c*/ 	.word	0xffffffff


	//   ....[3]....
        /*0070*/ 	.word	0xffffffff


	//   ....[4]....
        /*0074*/ 	.word	0xffffffff


	//   ....[5]....
        /*0078*/ 	.word	0xffffffff


	//   ....[6]....
        /*007c*/ 	.word	0xffffffff


	//   ....[7]....
        /*0080*/ 	.word	0xffffffff


	//   ....[8]....
        /*0084*/ 	.word	0xffffffff


	//   ....[9]....
        /*0088*/ 	.word	0xffffffff


	//   ....[10]....
        /*008c*/ 	.word	0xffffffff


	//   ....[11]....
        /*0090*/ 	.word	0xffffffff


	//   ....[12]....
        /*0094*/ 	.word	0xffffffff


	//   ....[13]....
        /*0098*/ 	.word	0xffffffff


	//----- nvinfo : EIATTR_COOP_GROUP_INSTR_OFFSETS
	.align		4
.L_41:
        /*009c*/ 	.byte	0x04, 0x28
        /*009e*/ 	.short	(.L_43 - .L_42)


	//   ....[0]....
.L_42:
        /*00a0*/ 	.word	0x00000080


	//   ....[1]....
        /*00a4*/ 	.word	0x000004f0


	//   ....[2]....
        /*00a8*/ 	.word	0x00000990


	//   ....[3]....
        /*00ac*/ 	.word	0x00000b10


	//   ....[4]....
        /*00b0*/ 	.word	0x00000c10


	//   ....[5]....
        /*00b4*/ 	.word	0x00000d80


	//   ....[6]....
        /*00b8*/ 	.word	0x00000f20


	//   ....[7]....
        /*00bc*/ 	.word	0x000010d0


	//   ....[8]....
        /*00c0*/ 	.word	0x00002300


	//   ....[9]....
        /*00c4*/ 	.word	0x00003e20


	//   ....[10]....
        /*00c8*/ 	.word	0x00004030


	//   ....[11]....
        /*00cc*/ 	.word	0x00004060


	//   ....[12]....
        /*00d0*/ 	.word	0x00004a30


	//   ....[13]....
        /*00d4*/ 	.word	0x00004c60


	//----- nvinfo : EIATTR_VRC_CTA_INIT_COUNT
	.align		4
.L_43:
        /*00d8*/ 	.byte	0x02, 0x4a
        /*00da*/ 	.byte	0x80
	.zero		1


	//----- nvinfo : EIATTR_SYSCALL_OFFSETS
	.align		4
        /*00dc*/ 	.byte	0x04, 0x46
        /*00de*/ 	.short	(.L_45 - .L_44)


	//   ....[0]....
.L_44:
        /*00e0*/ 	.word	0x00006700


	//   ....[1]....
        /*00e4*/ 	.word	0x000067f0


	//   ....[2]....
        /*00e8*/ 	.word	0x00007030


	//   ....[3]....
        /*00ec*/ 	.word	0x00007980


	//----- nvinfo : EIATTR_MBARRIER_INSTR_OFFSETS
	.align		4
.L_45:
        /*00f0*/ 	.byte	0x04, 0x39
        /*00f2*/ 	.short	(.L_47 - .L_46)


	//   ....[0]....
.L_46:
        /*00f4*/ 	.word	0x00000630
        /*00f8*/ 	.word	0x000000ff
        /*00fc*/ 	.word	0x00000000
        /*0100*/ 	.short	0x0100
        /*0102*/ 	.byte	0x04
	.zero		1


	//   ....[1]....
        /*0104*/ 	.word	0x00000640
        /*0108*/ 	.word	0x000000ff
        /*010c*/ 	.word	0x000000d0
        /*0110*/ 	.short	0x0100
        /*0112*/ 	.byte	0x04
	.zero		1


	//   ....[2]....
        /*0114*/ 	.word	0x00000650
        /*0118*/ 	.word	0x000000ff
        /*011c*/ 	.word	0x00000008
        /*0120*/ 	.short	0x0100
        /*0122*/ 	.byte	0x04
	.zero		1


	//   ....[3]....
        /*0124*/ 	.word	0x00000660
        /*0128*/ 	.word	0x000000ff
        /*012c*/ 	.word	0x000000d8
        /*0130*/ 	.short	0x0100
        /*0132*/ 	.byte	0x04
	.zero		1


	//   ....[4]....
        /*0134*/ 	.word	0x00000670
        /*0138*/ 	.word	0x000000ff
        /*013c*/ 	.word	0x00000010
        /*0140*/ 	.short	0x0100
        /*0142*/ 	.byte	0x04
	.zero		1


	//   ....[5]....
        /*0144*/ 	.word	0x00000680
        /*0148*/ 	.word	0x000000ff
        /*014c*/ 	.word	0x000000e0
        /*0150*/ 	.short	0x0100
        /*0152*/ 	.byte	0x04
	.zero		1


	//   ....[6]....
        /*0154*/ 	.word	0x00000690
        /*0158*/ 	.word	0x000000ff
        /*015c*/ 	.word	0x00000018
        /*0160*/ 	.short	0x0100
        /*0162*/ 	.byte	0x04
	.zero		1


	//   ....[7]....
        /*0164*/ 	.word	0x000006a0
        /*0168*/ 	.word	0x000000ff
        /*016c*/ 	.word	0x000000e8
        /*0170*/ 	.short	0x0100
        /*0172*/ 	.byte	0x04
	.zero		1


	//   ....[8]....
        /*0174*/ 	.word	0x000006b0
        /*0178*/ 	.word	0x000000ff
        /*017c*/ 	.word	0x00000020
        /*0180*/ 	.short	0x0100
        /*0182*/ 	.byte	0x04
	.zero		1


	//   ....[9]....
        /*0184*/ 	.word	0x000006c0
        /*0188*/ 	.word	0x000000ff
        /*018c*/ 	.word	0x000000f0
        /*0190*/ 	.short	0x0100
        /*0192*/ 	.byte	0x04
	.zero		1


	//   ....[10]....
        /*0194*/ 	.word	0x000006d0
        /*0198*/ 	.word	0x000000ff
        /*019c*/ 	.word	0x00000028
        /*01a0*/ 	.short	0x0100
        /*01a2*/ 	.byte	0x04
	.zero		1


	//   ....[11]....
        /*01a4*/ 	.word	0x000006e0
        /*01a8*/ 	.word	0x000000ff
        /*01ac*/ 	.word	0x000000f8
        /*01b0*/ 	.short	0x0100
        /*01b2*/ 	.byte	0x04
	.zero		1


	//   ....[12]....
        /*01b4*/ 	.word	0x000006f0
        /*01b8*/ 	.word	0x000000ff
        /*01bc*/ 	.word	0x00000030
        /*01c0*/ 	.short	0x0100
        /*01c2*/ 	.byte	0x04
	.zero		1


	//   ....[13]....
        /*01c4*/ 	.word	0x00000700
        /*01c8*/ 	.word	0x000000ff
        /*01cc*/ 	.word	0x00000100
        /*01d0*/ 	.short	0x0100
        /*01d2*/ 	.byte	0x04
	.zero		1


	//   ....[14]....
        /*01d4*/ 	.word	0x00000710
        /*01d8*/ 	.word	0x000000ff
        /*01dc*/ 	.word	0x00000038
        /*01e0*/ 	.short	0x0100
        /*01e2*/ 	.byte	0x04
	.zero		1


	//   ....[15]....
        /*01e4*/ 	.word	0x00000720
        /*01e8*/ 	.word	0x000000ff
        /*01ec*/ 	.word	0x00000108
        /*01f0*/ 	.short	0x0100
        /*01f2*/ 	.byte	0x04
	.zero		1


	//   ....[16]....
        /*01f4*/ 	.word	0x00000730
        /*01f8*/ 	.word	0x000000ff
        /*01fc*/ 	.word	0x00000040
        /*0200*/ 	.short	0x0100
        /*0202*/ 	.byte	0x04
	.zero		1


	//   ....[17]....
        /*0204*/ 	.word	0x00000740
        /*0208*/ 	.word	0x000000ff
        /*020c*/ 	.word	0x00000110
        /*0210*/ 	.short	0x0100
        /*0212*/ 	.byte	0x04
	.zero		1


	//   ....[18]....
        /*0214*/ 	.word	0x00000750
        /*0218*/ 	.word	0x000000ff
        /*021c*/ 	.word	0x00000048
        /*0220*/ 	.short	0x0100
        /*0222*/ 	.byte	0x04
	.zero		1


	//   ....[19]....
        /*0224*/ 	.word	0x00000760
        /*0228*/ 	.word	0x000000ff
        /*022c*/ 	.word	0x00000118
        /*0230*/ 	.short	0x0100
        /*0232*/ 	.byte	0x04
	.zero		1


	//   ....[20]....
        /*0234*/ 	.word	0x00000770
        /*0238*/ 	.word	0x000000ff
        /*023c*/ 	.word	0x00000050
        /*0240*/ 	.short	0x0100
        /*0242*/ 	.byte	0x04
	.zero		1


	//   ....[21]....
        /*0244*/ 	.word	0x00000780
        /*0248*/ 	.word	0x000000ff
        /*024c*/ 	.word	0x00000120
        /*0250*/ 	.short	0x0100
        /*0252*/ 	.byte	0x04
	.zero		1


	//   ....[22]....
        /*0254*/ 	.word	0x00000790
        /*0258*/ 	.word	0x000000ff
        /*025c*/ 	.word	0x00000058
        /*0260*/ 	.short	0x0100
        /*0262*/ 	.byte	0x04
	.zero		1


	//   ....[23]....
        /*0264*/ 	.word	0x000007a0
        /*0268*/ 	.word	0x000000ff
        /*026c*/ 	.word	0x00000128
        /*0270*/ 	.short	0x0100
        /*0272*/ 	.byte	0x04
	.zero		1


	//   ....[24]....
        /*0274*/ 	.word	0x000007b0
        /*0278*/ 	.word	0x000000ff
        /*027c*/ 	.word	0x00000060
        /*0280*/ 	.short	0x0100
        /*0282*/ 	.byte	0x04
	.zero		1


	//   ....[25]....
        /*0284*/ 	.word	0x000007c0
        /*0288*/ 	.word	0x000000ff
        /*028c*/ 	.word	0x00000130
        /*0290*/ 	.short	0x0100
        /*0292*/ 	.byte	0x04
	.zero		1


	//   ....[26]....
        /*0294*/ 	.word	0x000007d0
        /*0298*/ 	.word	0x000000ff
        /*029c*/ 	.word	0x00000068
        /*02a0*/ 	.short	0x0100
        /*02a2*/ 	.byte	0x04
	.zero		1


	//   ....[27]....
        /*02a4*/ 	.word	0x000007e0
        /*02a8*/ 	.word	0x000000ff
        /*02ac*/ 	.word	0x00000138
        /*02b0*/ 	.short	0x0100
        /*02b2*/ 	.byte	0x04
	.zero		1


	//   ....[28]....
        /*02b4*/ 	.word	0x000007f0
        /*02b8*/ 	.word	0x000000ff
        /*02bc*/ 	.word	0x00000070
        /*02c0*/ 	.short	0x0100
        /*02c2*/ 	.byte	0x04
	.zero		1


	//   ....[29]....
        /*02c4*/ 	.word	0x00000800
        /*02c8*/ 	.word	0x000000ff
        /*02cc*/ 	.word	0x00000140
        /*02d0*/ 	.short	0x0100
        /*02d2*/ 	.byte	0x04
	.zero		1


	//   ....[30]....
        /*02d4*/ 	.word	0x00000810
        /*02d8*/ 	.word	0x000000ff
        /*02dc*/ 	.word	0x00000078
        /*02e0*/ 	.short	0x0100
        /*02e2*/ 	.byte	0x04
	.zero		1


	//   ....[31]....
        /*02e4*/ 	.word	0x00000820
        /*02e8*/ 	.word	0x000000ff
        /*02ec*/ 	.word	0x00000148
        /*02f0*/ 	.short	0x0100
        /*02f2*/ 	.byte	0x04
	.zero		1


	//   ....[32]....
        /*02f4*/ 	.word	0x00000830
        /*02f8*/ 	.word	0x000000ff
        /*02fc*/ 	.word	0x00000080
        /*0300*/ 	.short	0x0100
        /*0302*/ 	.byte	0x04
	.zero		1


	//   ....[33]....
        /*0304*/ 	.word	0x00000840
        /*0308*/ 	.word	0x000000ff
        /*030c*/ 	.word	0x00000150
        /*0310*/ 	.short	0x0100
        /*0312*/ 	.byte	0x04
	.zero		1


	//   ....[34]....
        /*0314*/ 	.word	0x00000850
        /*0318*/ 	.word	0x000000ff
        /*031c*/ 	.word	0x00000088
        /*0320*/ 	.short	0x0100
        /*0322*/ 	.byte	0x04
	.zero		1


	//   ....[35]....
        /*0324*/ 	.word	0x00000860
        /*0328*/ 	.word	0x000000ff
        /*032c*/ 	.word	0x00000158
        /*0330*/ 	.short	0x0100
        /*0332*/ 	.byte	0x04
	.zero		1


	//   ....[36]....
        /*0334*/ 	.word	0x00000870
        /*0338*/ 	.word	0x000000ff
        /*033c*/ 	.word	0x00000090
        /*0340*/ 	.short	0x0100
        /*0342*/ 	.byte	0x04
	.zero		1


	//   ....[37]....
        /*0344*/ 	.word	0x00000880
        /*0348*/ 	.word	0x000000ff
        /*034c*/ 	.word	0x00000160
        /*0350*/ 	.short	0x0100
        /*0352*/ 	.byte	0x04
	.zero		1


	//   ....[38]....
        /*0354*/ 	.word	0x00000890
        /*0358*/ 	.word	0x000000ff
        /*035c*/ 	.word	0x00000098
        /*0360*/ 	.short	0x0100
        /*0362*/ 	.byte	0x04
	.zero		1


	//   ....[39]....
        /*0364*/ 	.word	0x000008a0
        /*0368*/ 	.word	0x000000ff
        /*036c*/ 	.word	0x00000168
        /*0370*/ 	.short	0x0100
        /*0372*/ 	.byte	0x04
	.zero		1


	//   ....[40]....
        /*0374*/ 	.word	0x000008b0
        /*0378*/ 	.word	0x000000ff
        /*037c*/ 	.word	0x000000a0
        /*0380*/ 	.short	0x0100
        /*0382*/ 	.byte	0x04
	.zero		1


	//   ....[41]....
        /*0384*/ 	.word	0x000008c0
        /*0388*/ 	.word	0x000000ff
        /*038c*/ 	.word	0x00000170
        /*0390*/ 	.short	0x0100
        /*0392*/ 	.byte	0x04
	.zero		1


	//   ....[42]....
        /*0394*/ 	.word	0x000008d0
        /*0398*/ 	.word	0x000000ff
        /*039c*/ 	.word	0x000000a8
        /*03a0*/ 	.short	0x0100
        /*03a2*/ 	.byte	0x04
	.zero		1


	//   ....[43]....
        /*03a4*/ 	.word	0x000008e0
        /*03a8*/ 	.word	0x000000ff
        /*03ac*/ 	.word	0x00000178
        /*03b0*/ 	.short	0x0100
        /*03b2*/ 	.byte	0x04
	.zero		1


	//   ....[44]....
        /*03b4*/ 	.word	0x000008f0
        /*03b8*/ 	.word	0x000000ff
        /*03bc*/ 	.word	0x000000b0
        /*03c0*/ 	.short	0x0100
        /*03c2*/ 	.byte	0x04
	.zero		1


	//   ....[45]....
        /*03c4*/ 	.word	0x00000900
        /*03c8*/ 	.word	0x000000ff
        /*03cc*/ 	.word	0x00000180
        /*03d0*/ 	.short	0x0100
        /*03d2*/ 	.byte	0x04
	.zero		1


	//   ....[46]....
        /*03d4*/ 	.word	0x00000910
        /*03d8*/ 	.word	0x000000ff
        /*03dc*/ 	.word	0x000000b8
        /*03e0*/ 	.short	0x0100
        /*03e2*/ 	.byte	0x04
	.zero		1


	//   ....[47]....
        /*03e4*/ 	.word	0x00000920
        /*03e8*/ 	.word	0x000000ff
        /*03ec*/ 	.word	0x00000188
        /*03f0*/ 	.short	0x0100
        /*03f2*/ 	.byte	0x04
	.zero		1


	//   ....[48]....
        /*03f4*/ 	.word	0x00000930
        /*03f8*/ 	.word	0x000000ff
        /*03fc*/ 	.word	0x000000c0
        /*0400*/ 	.short	0x0100
        /*0402*/ 	.byte	0x04
	.zero		1


	//   ....[49]....
        /*0404*/ 	.word	0x00000940
        /*0408*/ 	.word	0x000000ff
        /*040c*/ 	.word	0x00000190
        /*0410*/ 	.short	0x0100
        /*0412*/ 	.byte	0x04
	.zero		1


	//   ....[50]....
        /*0414*/ 	.word	0x00000950
        /*0418*/ 	.word	0x000000ff
        /*041c*/ 	.word	0x000000c8
        /*0420*/ 	.short	0x0100
        /*0422*/ 	.byte	0x04
	.zero		1


	//   ....[51]....
        /*0424*/ 	.word	0x00000960
        /*0428*/ 	.word	0x000000ff
        /*042c*/ 	.word	0x00000198
        /*0430*/ 	.short	0x0100
        /*0432*/ 	.byte	0x04
	.zero		1


	//   ....[52]....
        /*0434*/ 	.word	0x00000aa0
        /*0438*/ 	.word	0x000000ff
        /*043c*/ 	.word	0x000001a0
        /*0440*/ 	.short	0x0100
        /*0442*/ 	.byte	0x04
	.zero		1


	//   ....[53]....
        /*0444*/ 	.word	0x00000ab0
        /*0448*/ 	.word	0x000000ff
        /*044c*/ 	.word	0x000001b8
        /*0450*/ 	.short	0x0100
        /*0452*/ 	.byte	0x04
	.zero		1


	//   ....[54]....
        /*0454*/ 	.word	0x00000ac0
        /*0458*/ 	.word	0x000000ff
        /*045c*/ 	.word	0x000001a8
        /*0460*/ 	.short	0x0100
        /*0462*/ 	.byte	0x04
	.zero		1


	//   ....[55]....
        /*0464*/ 	.word	0x00000ad0
        /*0468*/ 	.word	0x000000ff
        /*046c*/ 	.word	0x000001c0
        /*0470*/ 	.short	0x0100
        /*0472*/ 	.byte	0x04
	.zero		1


	//   ....[56]....
        /*0474*/ 	.word	0x00000ae0
        /*0478*/ 	.word	0x000000ff
        /*047c*/ 	.word	0x000001b0
        /*0480*/ 	.short	0x0100
        /*0482*/ 	.byte	0x04
	.zero		1


	//   ....[57]....
        /*0484*/ 	.word	0x00000af0
        /*0488*/ 	.word	0x000000ff
        /*048c*/ 	.word	0x000001c8
        /*0490*/ 	.short	0x0100
        /*0492*/ 	.byte	0x04
	.zero		1


	//   ....[58]....
        /*0494*/ 	.word	0x00000be0
        /*0498*/ 	.word	0x000000ff
        /*049c*/ 	.word	0x000001d0
        /*04a0*/ 	.short	0x0100
        /*04a2*/ 	.byte	0x06
	.zero		1


	//   ....[59]....
        /*04a4*/ 	.word	0x00000bf0
        /*04a8*/ 	.word	0x000000ff
        /*04ac*/ 	.word	0x000001d8
        /*04b0*/ 	.short	0x0100
        /*04b2*/ 	.byte	0x06
	.zero		1


	//   ....[60]....
        /*04b4*/ 	.word	0x00000d30
        /*04b8*/ 	.word	0x000000ff
        /*04bc*/ 	.word	0x000001e0
        /*04c0*/ 	.short	0x0100
        /*04c2*/ 	.byte	0x06
	.zero		1


	//   ....[61]....
        /*04c4*/ 	.word	0x00000d40
        /*04c8*/ 	.word	0x000000ff
        /*04cc*/ 	.word	0x000001f0
        /*04d0*/ 	.short	0x0100
        /*04d2*/ 	.byte	0x06
	.zero		1


	//   ....[62]....
        /*04d4*/ 	.word	0x00000d50
        /*04d8*/ 	.word	0x000000ff
        /*04dc*/ 	.word	0x000001e8
        /*04e0*/ 	.short	0x0100
        /*04e2*/ 	.byte	0x06
	.zero		1


	//   ....[63]....
        /*04e4*/ 	.word	0x00000d60
        /*04e8*/ 	.word	0x000000ff
        /*04ec*/ 	.word	0x000001f8
        /*04f0*/ 	.short	0x0100
        /*04f2*/ 	.byte	0x06
	.zero		1


	//   ....[64]....
        /*04f4*/ 	.word	0x00000e90
        /*04f8*/ 	.word	0x000000ff
        /*04fc*/ 	.word	0x00000200
        /*0500*/ 	.short	0x0100
        /*0502*/ 	.byte	0x04
	.zero		1


	//   ....[65]....
        /*0504*/ 	.word	0x00000ea0
        /*0508*/ 	.word	0x000000ff
        /*050c*/ 	.word	0x00000220
        /*0510*/ 	.short	0x0100
        /*0512*/ 	.byte	0x04
	.zero		1


	//   ....[66]....
        /*0514*/ 	.word	0x00000eb0
        /*0518*/ 	.word	0x000000ff
        /*051c*/ 	.word	0x00000208
        /*0520*/ 	.short	0x0100
        /*0522*/ 	.byte	0x04
	.zero		1


	//   ....[67]....
        /*0524*/ 	.word	0x00000ec0
        /*0528*/ 	.word	0x000000ff
        /*052c*/ 	.word	0x00000228
        /*0530*/ 	.short	0x0100
        /*0532*/ 	.byte	0x04
	.zero		1


	//   ....[68]....
        /*0534*/ 	.word	0x00000ed0
        /*0538*/ 	.word	0x000000ff
        /*053c*/ 	.word	0x00000210
        /*0540*/ 	.short	0x0100
        /*0542*/ 	.byte	0x04
	.zero		1


	//   ....[69]....
        /*0544*/ 	.word	0x00000ee0
        /*0548*/ 	.word	0x000000ff
        /*054c*/ 	.word	0x00000230
        /*0550*/ 	.short	0x0100
        /*0552*/ 	.byte	0x04
	.zero		1


	//   ....[70]....
        /*0554*/ 	.word	0x00000ef0
        /*0558*/ 	.word	0x000000ff
        /*055c*/ 	.word	0x00000218
        /*0560*/ 	.short	0x0100
        /*0562*/ 	.byte	0x04
	.zero		1


	//   ....[71]....
        /*0564*/ 	.word	0x00000f00
        /*0568*/ 	.word	0x000000ff
        /*056c*/ 	.word	0x00000238
        /*0570*/ 	.short	0x0100
        /*0572*/ 	.byte	0x04
	.zero		1


	//   ....[72]....
        /*0574*/ 	.word	0x00000ff0
        /*0578*/ 	.word	0x000000ff
        /*057c*/ 	.word	0x00000240
        /*0580*/ 	.short	0x0100
        /*0582*/ 	.byte	0x04
	.zero		1


	//   ....[73]....
        /*0584*/ 	.word	0x00001000
        /*0588*/ 	.word	0x000000ff
        /*058c*/ 	.word	0x00000250
        /*0590*/ 	.short	0x0100
        /*0592*/ 	.byte	0x04
	.zero		1


	//   ....[74]....
        /*0594*/ 	.word	0x00001010
        /*0598*/ 	.word	0x000000ff
        /*059c*/ 	.word	0x00000248
        /*05a0*/ 	.short	0x0100
        /*05a2*/ 	.byte	0x04
	.zero		1


	//   ....[75]....
        /*05a4*/ 	.word	0x00001020
        /*05a8*/ 	.word	0x000000ff
        /*05ac*/ 	.word	0x00000258
        /*05b0*/ 	.short	0x0100
        /*05b2*/ 	.byte	0x04
	.zero		1


	//   ....[76]....
        /*05b4*/ 	.word	0x00001b80
        /*05b8*/ 	.word	0x00000000
        /*05bc*/ 	.word	0x00000250
        /*05c0*/ 	.short	0x010a
        /*05c2*/ 	.byte	0xff
	.zero		1


	//   ....[77]....
        /*05c4*/ 	.word	0x00001bb0
        /*05c8*/ 	.word	0x00000000
        /*05cc*/ 	.word	0x00000240
        /*05d0*/ 	.short	0x0101
        /*05d2*/ 	.byte	0xff
	.zero		1


	//   ....[78]....
        /*05d4*/ 	.word	0x00001c80
        /*05d8*/ 	.word	0x000000ff
        /*05dc*/ 	.word	0x000000d0
        /*05e0*/ 	.short	0x010a
        /*05e2*/ 	.byte	0x04
	.zero		1


	//   ....[79]....
        /*05e4*/ 	.word	0x00001d00
        /*05e8*/ 	.word	0x000000ff
        /*05ec*/ 	.word	0x000000d0
        /*05f0*/ 	.short	0x010a
        /*05f2*/ 	.byte	0x21
	.zero		1


	//   ....[80]....
        /*05f4*/ 	.word	0x00001ea0
        /*05f8*/ 	.word	0x000000ff
        /*05fc*/ 	.word	0x000000d0
        /*0600*/ 	.short	0x010a
        /*0602*/ 	.byte	0x08
	.zero		1


	//   ....[81]....
        /*0604*/ 	.word	0x00001fb0
        /*0608*/ 	.word	0x000000ff
        /*060c*/ 	.word	0x000001d8
        /*0610*/ 	.short	0x0101
        /*0612*/ 	.byte	0x06
	.zero		1


	//   ....[82]....
        /*0614*/ 	.word	0x00001fd0
        /*0618*/ 	.word	0x000000ff
        /*061c*/ 	.word	0x000000d0
        /*0620*/ 	.short	0x010a
        /*0622*/ 	.byte	0x04
	.zero		1


	//   ....[83]....
        /*0624*/ 	.word	0x00002050
        /*0628*/ 	.word	0x000000ff
        /*062c*/ 	.word	0x000000d0
        /*0630*/ 	.short	0x010a
        /*0632*/ 	.byte	0x11
	.zero		1


	//   ....[84]....
        /*0634*/ 	.word	0x000021f0
        /*0638*/ 	.word	0x000000ff
        /*063c*/ 	.word	0x000000d0
        /*0640*/ 	.short	0x010a
        /*0642*/ 	.byte	0x07
	.zero		1


	//   ....[85]....
        /*0644*/ 	.word	0x00002330
        /*0648*/ 	.word	0x00000003
        /*064c*/ 	.word	0x000001e0
        /*0650*/ 	.short	0x010a
        /*0652*/ 	.byte	0xff
	.zero		1


	//   ....[86]....
        /*0654*/ 	.word	0x00002480
        /*0658*/ 	.word	0x00000000
        /*065c*/ 	.word	0x00000000
        /*0660*/ 	.short	0x0101
        /*0662*/ 	.byte	0xff
	.zero		1


	//   ....[87]....
        /*0664*/ 	.word	0x00002a40
        /*0668*/ 	.word	0x000000ff
        /*066c*/ 	.word	0x00000000
        /*0670*/ 	.short	0x010a
        /*0672*/ 	.byte	0x04
	.zero		1


	//   ....[88]....
        /*0674*/ 	.word	0x00002ad0
        /*0678*/ 	.word	0x000000ff
        /*067c*/ 	.word	0x00000000
        /*0680*/ 	.short	0x010a
        /*0682*/ 	.byte	0x05
	.zero		1


	//   ....[89]....
        /*0684*/ 	.word	0x00002b60
        /*0688*/ 	.word	0x000000ff
        /*068c*/ 	.word	0x00000000
        /*0690*/ 	.short	0x010a
        /*0692*/ 	.byte	0x05
	.zero		1


	//   ....[90]....
        /*0694*/ 	.word	0x00002bf0
        /*0698*/ 	.word	0x000000ff
        /*069c*/ 	.word	0x00000000
        /*06a0*/ 	.short	0x010a
        /*06a2*/ 	.byte	0x05
	.zero		1


	//   ....[91]....
        /*06a4*/ 	.word	0x00002c80
        /*06a8*/ 	.word	0x000000ff
        /*06ac*/ 	.word	0x00000000
        /*06b0*/ 	.short	0x010a
        /*06b2*/ 	.byte	0x05
	.zero		1


	//   ....[92]....
        /*06b4*/ 	.word	0x00002d10
        /*06b8*/ 	.word	0x000000ff
        /*06bc*/ 	.word	0x00000000
        /*06c0*/ 	.short	0x010a
        /*06c2*/ 	.byte	0x05
	.zero		1


	//   ....[93]....
        /*06c4*/ 	.word	0x00002da0
        /*06c8*/ 	.word	0x000000ff
        /*06cc*/ 	.word	0x00000000
        /*06d0*/ 	.short	0x010a
        /*06d2*/ 	.byte	0x05
	.zero		1


	//   ....[94]....
        /*06d4*/ 	.word	0x00002e30
        /*06d8*/ 	.word	0x000000ff
        /*06dc*/ 	.word	0x00000000
        /*06e0*/ 	.short	0x010a
        /*06e2*/ 	.byte	0x05
	.zero		1


	//   ....[95]....
        /*06e4*/ 	.word	0x00002ec0
        /*06e8*/ 	.word	0x000000ff
        /*06ec*/ 	.word	0x00000000
        /*06f0*/ 	.short	0x010a
        /*06f2*/ 	.byte	0x05
	.zero		1


	//   ....[96]....
        /*06f4*/ 	.word	0x00002f50
        /*06f8*/ 	.word	0x000000ff
        /*06fc*/ 	.word	0x00000000
        /*0700*/ 	.short	0x010a
        /*0702*/ 	.byte	0x05
	.zero		1


	//   ....[97]....
        /*0704*/ 	.word	0x00002fe0
        /*0708*/ 	.word	0x000000ff
        /*070c*/ 	.word	0x00000000
        /*0710*/ 	.short	0x010a
        /*0712*/ 	.byte	0x05
	.zero		1


	//   ....[98]....
        /*0714*/ 	.word	0x00003070
        /*0718*/ 	.word	0x000000ff
        /*071c*/ 	.word	0x00000000
        /*0720*/ 	.short	0x010a
        /*0722*/ 	.byte	0x05
	.zero		1


	//   ....[99]....
        /*0724*/ 	.word	0x00003100
        /*0728*/ 	.word	0x000000ff
        /*072c*/ 	.word	0x00000000
        /*0730*/ 	.short	0x010a
        /*0732*/ 	.byte	0x05
	.zero		1


	//   ....[100]....
        /*0734*/ 	.word	0x00003190
        /*0738*/ 	.word	0x000000ff
        /*073c*/ 	.word	0x00000000
        /*0740*/ 	.short	0x010a
        /*0742*/ 	.byte	0x05
	.zero		1


	//   ....[101]....
        /*0744*/ 	.word	0x00003220
        /*0748*/ 	.word	0x000000ff
        /*074c*/ 	.word	0x00000000
        /*0750*/ 	.short	0x010a
        /*0752*/ 	.byte	0x05
	.zero		1


	//   ....[102]....
        /*0754*/ 	.word	0x000032b0
        /*0758*/ 	.word	0x000000ff
        /*075c*/ 	.word	0x00000000
        /*0760*/ 	.short	0x010a
        /*0762*/ 	.byte	0x05
	.zero		1


	//   ....[103]....
        /*0764*/ 	.word	0x00003340
        /*0768*/ 	.word	0x000000ff
        /*076c*/ 	.word	0x00000000
        /*0770*/ 	.short	0x010a
        /*0772*/ 	.byte	0x05
	.zero		1


	//   ....[104]....
        /*0774*/ 	.word	0x000033d0
        /*0778*/ 	.word	0x000000ff
        /*077c*/ 	.word	0x00000000
        /*0780*/ 	.short	0x010a
        /*0782*/ 	.byte	0x05
	.zero		1


	//   ....[105]....
        /*0784*/ 	.word	0x00003460
        /*0788*/ 	.word	0x000000ff
        /*078c*/ 	.word	0x00000000
        /*0790*/ 	.short	0x010a
        /*0792*/ 	.byte	0x05
	.zero		1


	//   ....[106]....
        /*0794*/ 	.word	0x000034f0
        /*0798*/ 	.word	0x000000ff
        /*079c*/ 	.word	0x00000000
        /*07a0*/ 	.short	0x010a
        /*07a2*/ 	.byte	0x05
	.zero		1


	//   ....[107]....
        /*07a4*/ 	.word	0x00003580
        /*07a8*/ 	.word	0x000000ff
        /*07ac*/ 	.word	0x00000000
        /*07b0*/ 	.short	0x010a
        /*07b2*/ 	.byte	0x05
	.zero		1


	//   ....[108]....
        /*07b4*/ 	.word	0x00003610
        /*07b8*/ 	.word	0x000000ff
        /*07bc*/ 	.word	0x00000000
        /*07c0*/ 	.short	0x010a
        /*07c2*/ 	.byte	0x05
	.zero		1


	//   ....[109]....
        /*07c4*/ 	.word	0x000036a0
        /*07c8*/ 	.word	0x000000ff
        /*07cc*/ 	.word	0x00000000
        /*07d0*/ 	.short	0x010a
        /*07d2*/ 	.byte	0x05
	.zero		1


	//   ....[110]....
        /*07d4*/ 	.word	0x00003730
        /*07d8*/ 	.word	0x000000ff
        /*07dc*/ 	.word	0x00000000
        /*07e0*/ 	.short	0x010a
        /*07e2*/ 	.byte	0x05
	.zero		1


	//   ....[111]....
        /*07e4*/ 	.word	0x000037c0
        /*07e8*/ 	.word	0x000000ff
        /*07ec*/ 	.word	0x00000000
        /*07f0*/ 	.short	0x010a
        /*07f2*/ 	.byte	0x05
	.zero		1


	//   ....[112]....
        /*07f4*/ 	.word	0x00003860
        /*07f8*/ 	.word	0x00000000
        /*07fc*/ 	.word	0x00000000
        /*0800*/ 	.short	0x010a
        /*0802*/ 	.byte	0xff
	.zero		1


	//   ....[113]....
        /*0804*/ 	.word	0x00003980
        /*0808*/ 	.word	0x00000002
        /*080c*/ 	.word	0x00000240
        /*0810*/ 	.short	0x010a
        /*0812*/ 	.byte	0xff
	.zero		1


	//   ....[114]....
        /*0814*/ 	.word	0x000039f0
        /*0818*/ 	.word	0x00000002
        /*081c*/ 	.word	0x00000000
        /*0820*/ 	.short	0x0101
        /*0822*/ 	.byte	0xff
	.zero		1


	//   ....[115]....
        /*0824*/ 	.word	0x00003a10
        /*0828*/ 	.word	0x000000ff
        /*082c*/ 	.word	0x000001f0
        /*0830*/ 	.short	0x010a
        /*0832*/ 	.byte	0x04
	.zero		1


	//   ....[116]....
        /*0834*/ 	.word	0x00003b30
        /*0838*/ 	.word	0x00000002
        /*083c*/ 	.word	0x000001e0
        /*0840*/ 	.short	0x010a
        /*0842*/ 	.byte	0xff
	.zero		1


	//   ....[117]....
        /*0844*/ 	.word	0x00003c30
        /*0848*/ 	.word	0x00000002
        /*084c*/ 	.word	0x00000000
        /*0850*/ 	.short	0x0101
        /*0852*/ 	.byte	0xff
	.zero		1


	//   ....[118]....
        /*0854*/ 	.word	0x00003cc0
        /*0858*/ 	.word	0x000000ff
        /*085c*/ 	.word	0x000001f0
        /*0860*/ 	.short	0x0106
        /*0862*/ 	.byte	0x04
	.zero		1


	//   ....[119]....
        /*0864*/ 	.word	0x00003ce0
        /*0868*/ 	.word	0x000000ff
        /*086c*/ 	.word	0x000001f0
        /*0870*/ 	.short	0x010a
        /*0872*/ 	.byte	0x04
	.zero		1


	//   ....[120]....
        /*0874*/ 	.word	0x00003d70
        /*0878*/ 	.word	0x000000ff
        /*087c*/ 	.word	0x000001f0
        /*0880*/ 	.short	0x0106
        /*0882*/ 	.byte	0x07
	.zero		1


	//   ....[121]....
        /*0884*/ 	.word	0x00003db0
        /*0888*/ 	.word	0x00000000
        /*088c*/ 	.word	0x000001f0
        /*0890*/ 	.short	0x010a
        /*0892*/ 	.byte	0xff
	.zero		1


	//   ....[122]....
        /*0894*/ 	.word	0x000042c0
        /*0898*/ 	.word	0x00000000
        /*089c*/ 	.word	0x000001e0
        /*08a0*/ 	.short	0x010a
        /*08a2*/ 	.byte	0xff
	.zero		1


	//   ....[123]....
        /*08a4*/ 	.word	0x000043c0
        /*08a8*/ 	.word	0x00000003
        /*08ac*/ 	.word	0x00000000
        /*08b0*/ 	.short	0x0101
        /*08b2*/ 	.byte	0xff
	.zero		1


	//   ....[124]....
        /*08b4*/ 	.word	0x000043d0
        /*08b8*/ 	.word	0x000000ff
        /*08bc*/ 	.word	0x00000000
        /*08c0*/ 	.short	0x010a
        /*08c2*/ 	.byte	0x04
	.zero		1


	//   ....[125]....
        /*08c4*/ 	.word	0x00004450
        /*08c8*/ 	.word	0x000000ff
        /*08cc*/ 	.word	0x00000220
        /*08d0*/ 	.short	0x010a
        /*08d2*/ 	.byte	0x17
	.zero		1


	//   ....[126]....
        /*08d4*/ 	.word	0x00004530
        /*08d8*/ 	.word	0x000000ff
        /*08dc*/ 	.word	0x00000000
        /*08e0*/ 	.short	0x010a
        /*08e2*/ 	.byte	0x05
	.zero		1


	//   ....[127]....
        /*08e4*/ 	.word	0x00004670
        /*08e8*/ 	.word	0x000000ff
        /*08ec*/ 	.word	0x00000000
        /*08f0*/ 	.short	0x010a
        /*08f2*/ 	.byte	0x04
	.zero		1


	//   ....[128]....
        /*08f4*/ 	.word	0x00004860
        /*08f8*/ 	.word	0x000000ff
        /*08fc*/ 	.word	0x00000000
        /*0900*/ 	.short	0x010a
        /*0902*/ 	.byte	0x04
	.zero		1


	//   ....[129]....
        /*0904*/ 	.word	0x000048f0
        /*0908*/ 	.word	0x000000ff
        /*090c*/ 	.word	0x00000000
        /*0910*/ 	.short	0x010a
        /*0912*/ 	.byte	0x05
	.zero		1


	//   ....[130]....
        /*0914*/ 	.word	0x00004980
        /*0918*/ 	.word	0x000000ff
        /*091c*/ 	.word	0x00000000
        /*0920*/ 	.short	0x010a
        /*0922*/ 	.byte	0x05
	.zero		1


	//   ....[131]....
        /*0924*/ 	.word	0x00004a10
        /*0928*/ 	.word	0x000000ff
        /*092c*/ 	.word	0x00000000
        /*0930*/ 	.short	0x010a
        /*0932*/ 	.byte	0x04
	.zero		1


	//   ....[132]....
        /*0934*/ 	.word	0x00004ea0
        /*0938*/ 	.word	0x0000000c
        /*093c*/ 	.word	0x000001e0
        /*0940*/ 	.short	0x010a
        /*0942*/ 	.byte	0xff
	.zero		1


	//   ....[133]....
        /*0944*/ 	.word	0x00005010
        /*0948*/ 	.word	0x00000000
        /*094c*/ 	.word	0x00000000
        /*0950*/ 	.short	0x0101
        /*0952*/ 	.byte	0xff
	.zero		1


	//   ....[134]....
        /*0954*/ 	.word	0x00005490
        /*0958*/ 	.word	0x000000ff
        /*095c*/ 	.word	0x000001d8
        /*0960*/ 	.short	0x010a
        /*0962*/ 	.byte	0x18
	.zero		1


	//   ....[135]....
        /*0964*/ 	.word	0x00005650
        /*0968*/ 	.word	0x000000ff
        /*096c*/ 	.word	0x000001b8
        /*0970*/ 	.short	0x010a
        /*0972*/ 	.byte	0x04
	.zero		1


	//   ....[136]....
        /*0974*/ 	.word	0x00005820
        /*0978*/ 	.word	0x000000ff
        /*097c*/ 	.word	0x000001a0
        /*0980*/ 	.short	0x010b
        /*0982*/ 	.byte	0x04
	.zero		1


	//   ....[137]....
        /*0984*/ 	.word	0x00005830
        /*0988*/ 	.word	0x000000ff
        /*098c*/ 	.word	0x00000000
        /*0990*/ 	.short	0x0101
        /*0992*/ 	.byte	0x14
	.zero		1


	//   ....[138]....
        /*0994*/ 	.word	0x00005840
        /*0998*/ 	.word	0x000000ff
        /*099c*/ 	.word	0x000001b8
        /*09a0*/ 	.short	0x010a
        /*09a2*/ 	.byte	0x05
	.zero		1


	//   ....[139]....
        /*09a4*/ 	.word	0x00005a30
        /*09a8*/ 	.word	0x000000ff
        /*09ac*/ 	.word	0x000001a0
        /*09b0*/ 	.short	0x010b
        /*09b2*/ 	.byte	0x05
	.zero		1


	//   ....[140]....
        /*09b4*/ 	.word	0x00005a40
        /*09b8*/ 	.word	0x000000ff
        /*09bc*/ 	.word	0x00000000
        /*09c0*/ 	.short	0x0101
        /*09c2*/ 	.byte	0x04
	.zero		1


	//   ....[141]....
        /*09c4*/ 	.word	0x00005ae0
        /*09c8*/ 	.word	0x000000ff
        /*09cc*/ 	.word	0x00000000
        /*09d0*/ 	.short	0x010a
        /*09d2*/ 	.byte	0x04
	.zero		1


	//   ....[142]....
        /*09d4*/ 	.word	0x00005b70
        /*09d8*/ 	.word	0x000000ff
        /*09dc*/ 	.word	0x00000000
        /*09e0*/ 	.short	0x010a
        /*09e2*/ 	.byte	0x05
	.zero		1


	//   ....[143]....
        /*09e4*/ 	.word	0x00005c10
        /*09e8*/ 	.word	0x00000000
        /*09ec*/ 	.word	0x00000000
        /*09f0*/ 	.short	0x010a
        /*09f2*/ 	.byte	0xff
	.zero		1


	//   ....[144]....
        /*09f4*/ 	.word	0x00005f70
        /*09f8*/ 	.word	0x00000000
        /*09fc*/ 	.word	0x000001e0
        /*0a00*/ 	.short	0x010a
        /*0a02*/ 	.byte	0xff
	.zero		1


	//   ....[145]....
        /*0a04*/ 	.word	0x00006040
        /*0a08*/ 	.word	0x00000000
        /*0a0c*/ 	.word	0x00000000
        /*0a10*/ 	.short	0x0101
        /*0a12*/ 	.byte	0xff
	.zero		1


	//   ....[146]....
        /*0a14*/ 	.word	0x00006c50
        /*0a18*/ 	.word	0x00000002
        /*0a1c*/ 	.word	0x000001a0
        /*0a20*/ 	.short	0x010a
        /*0a22*/ 	.byte	0xff
	.zero		1


	//   ....[147]....
        /*0a24*/ 	.word	0x00006c90
        /*0a28*/ 	.word	0x0000001b
        /*0a2c*/ 	.word	0x00000200
        /*0a30*/ 	.short	0x010a
        /*0a32*/ 	.byte	0xff
	.zero		1


	//   ....[148]....
        /*0a34*/ 	.word	0x00006d80
        /*0a38*/ 	.word	0x00000002
        /*0a3c*/ 	.word	0x000001a0
        /*0a40*/ 	.short	0x010a
        /*0a42*/ 	.byte	0xff
	.zero		1


	//   ....[149]....
        /*0a44*/ 	.word	0x00006f10
        /*0a48*/ 	.word	0x0000001b
        /*0a4c*/ 	.word	0x00000200
        /*0a50*/ 	.short	0x010a
        /*0a52*/ 	.byte	0xff
	.zero		1


	//   ....[150]....
        /*0a54*/ 	.word	0x000076e0
        /*0a58*/ 	.word	0x00000000
        /*0a5c*/ 	.word	0x00000000
        /*0a60*/ 	.short	0x0101
        /*0a62*/ 	.byte	0xff
	.zero		1


	//   ....[151]....
        /*0a64*/ 	.word	0x000076f0
        /*0a68*/ 	.word	0x00000002
        /*0a6c*/ 	.word	0x000001a0
        /*0a70*/ 	.short	0x010a
        /*0a72*/ 	.byte	0xff
	.zero		1


	//   ....[152]....
        /*0a74*/ 	.word	0x000077b0
        /*0a78*/ 	.word	0x00000002
        /*0a7c*/ 	.word	0x000001a0
        /*0a80*/ 	.short	0x010a
        /*0a82*/ 	.byte	0xff
	.zero		1


	//   ....[153]....
        /*0a84*/ 	.word	0x00007b60
        /*0a88*/ 	.word	0x000000ff
        /*0a8c*/ 	.word	0x00000000
        /*0a90*/ 	.short	0x0101
        /*0a92*/ 	.byte	0x04
	.zero		1


	//   ....[154]....
        /*0a94*/ 	.word	0x000080b0
        /*0a98*/ 	.word	0x00000000
        /*0a9c*/ 	.word	0x00000000
        /*0aa0*/ 	.short	0x0101
        /*0aa2*/ 	.byte	0xff
	.zero		1


	//   ....[155]....
        /*0aa4*/ 	.word	0x00008360
        /*0aa8*/ 	.word	0x000000ff
        /*0aac*/ 	.word	0x00000000
        /*0ab0*/ 	.short	0x0101
        /*0ab2*/ 	.byte	0x04
	.zero		1


	//   ....[156]....
        /*0ab4*/ 	.word	0x00008380
        /*0ab8*/ 	.word	0x00000000
        /*0abc*/ 	.word	0x00000250
        /*0ac0*/ 	.short	0x010a
        /*0ac2*/ 	.byte	0xff
	.zero		1


	//   ....[157]....
        /*0ac4*/ 	.word	0x000083e0
        /*0ac8*/ 	.word	0x00000000
        /*0acc*/ 	.word	0x000000d0
        /*0ad0*/ 	.short	0x010a
        /*0ad2*/ 	.byte	0xff
	.zero		1


	//   ....[158]....
        /*0ad4*/ 	.word	0x00008440
        /*0ad8*/ 	.word	0x00000000
        /*0adc*/ 	.word	0x000000d0
        /*0ae0*/ 	.short	0x010a
        /*0ae2*/ 	.byte	0xff
	.zero		1


	//   ....[159]....
        /*0ae4*/ 	.word	0x00008490
        /*0ae8*/ 	.word	0x00000003
        /*0aec*/ 	.word	0x000001e0
        /*0af0*/ 	.short	0x010a
        /*0af2*/ 	.byte	0xff
	.zero		1


	//   ....[160]....
        /*0af4*/ 	.word	0x000084f0
        /*0af8*/ 	.word	0x00000000
        /*0afc*/ 	.word	0x00000000
        /*0b00*/ 	.short	0x010a
        /*0b02*/ 	.byte	0xff
	.zero		1


	//   ....[161]....
        /*0b04*/ 	.word	0x00008550
        /*0b08*/ 	.word	0x00000000
        /*0b0c*/ 	.word	0x00000000
        /*0b10*/ 	.short	0x010a
        /*0b12*/ 	.byte	0xff
	.zero		1


	//   ....[162]....
        /*0b14*/ 	.word	0x000085b0
        /*0b18*/ 	.word	0x00000000
        /*0b1c*/ 	.word	0x00000000
        /*0b20*/ 	.short	0x010a
        /*0b22*/ 	.byte	0xff
	.zero		1


	//   ....[163]....
        /*0b24*/ 	.word	0x00008610
        /*0b28*/ 	.word	0x00000000
        /*0b2c*/ 	.word	0x00000000
        /*0b30*/ 	.short	0x010a
        /*0b32*/ 	.byte	0xff
	.zero		1


	//   ....[164]....
        /*0b34*/ 	.word	0x00008670
        /*0b38*/ 	.word	0x00000000
        /*0b3c*/ 	.word	0x00000000
        /*0b40*/ 	.short	0x010a
        /*0b42*/ 	.byte	0xff
	.zero		1


	//   ....[165]....
        /*0b44*/ 	.word	0x000086d0
        /*0b48*/ 	.word	0x00000000
        /*0b4c*/ 	.word	0x00000000
        /*0b50*/ 	.short	0x010a
        /*0b52*/ 	.byte	0xff
	.zero		1


	//   ....[166]....
        /*0b54*/ 	.word	0x00008730
        /*0b58*/ 	.word	0x00000000
        /*0b5c*/ 	.word	0x00000000
        /*0b60*/ 	.short	0x010a
        /*0b62*/ 	.byte	0xff
	.zero		1


	//   ....[167]....
        /*0b64*/ 	.word	0x00008790
        /*0b68*/ 	.word	0x00000000
        /*0b6c*/ 	.word	0x00000000
        /*0b70*/ 	.short	0x010a
        /*0b72*/ 	.byte	0xff
	.zero		1


	//   ....[168]....
        /*0b74*/ 	.word	0x000087f0
        /*0b78*/ 	.word	0x00000000
        /*0b7c*/ 	.word	0x00000000
        /*0b80*/ 	.short	0x010a
        /*0b82*/ 	.byte	0xff
	.zero		1


	//   ....[169]....
        /*0b84*/ 	.word	0x00008850
        /*0b88*/ 	.word	0x00000000
        /*0b8c*/ 	.word	0x00000000
        /*0b90*/ 	.short	0x010a
        /*0b92*/ 	.byte	0xff
	.zero		1


	//   ....[170]....
        /*0b94*/ 	.word	0x000088b0
        /*0b98*/ 	.word	0x00000000
        /*0b9c*/ 	.word	0x00000000
        /*0ba0*/ 	.short	0x010a
        /*0ba2*/ 	.byte	0xff
	.zero		1


	//   ....[171]....
        /*0ba4*/ 	.word	0x00008910
        /*0ba8*/ 	.word	0x00000000
        /*0bac*/ 	.word	0x00000000
        /*0bb0*/ 	.short	0x010a
        /*0bb2*/ 	.byte	0xff
	.zero		1


	//   ....[172]....
        /*0bb4*/ 	.word	0x00008970
        /*0bb8*/ 	.word	0x00000000
        /*0bbc*/ 	.word	0x00000000
        /*0bc0*/ 	.short	0x010a
        /*0bc2*/ 	.byte	0xff
	.zero		1


	//   ....[173]....
        /*0bc4*/ 	.word	0x000089d0
        /*0bc8*/ 	.word	0x00000000
        /*0bcc*/ 	.word	0x00000000
        /*0bd0*/ 	.short	0x010a
        /*0bd2*/ 	.byte	0xff
	.zero		1


	//   ....[174]....
        /*0bd4*/ 	.word	0x00008a30
        /*0bd8*/ 	.word	0x00000000
        /*0bdc*/ 	.word	0x00000000
        /*0be0*/ 	.short	0x010a
        /*0be2*/ 	.byte	0xff
	.zero		1


	//   ....[175]....
        /*0be4*/ 	.word	0x00008a90
        /*0be8*/ 	.word	0x00000000
        /*0bec*/ 	.word	0x00000000
        /*0bf0*/ 	.short	0x010a
        /*0bf2*/ 	.byte	0xff
	.zero		1


	//   ....[176]....
        /*0bf4*/ 	.word	0x00008af0
        /*0bf8*/ 	.word	0x00000000
        /*0bfc*/ 	.word	0x00000000
        /*0c00*/ 	.short	0x010a
        /*0c02*/ 	.byte	0xff
	.zero		1


	//   ....[177]....
        /*0c04*/ 	.word	0x00008b50
        /*0c08*/ 	.word	0x00000000
        /*0c0c*/ 	.word	0x00000000
        /*0c10*/ 	.short	0x010a
        /*0c12*/ 	.byte	0xff
	.zero		1


	//   ....[178]....
        /*0c14*/ 	.word	0x00008bb0
        /*0c18*/ 	.word	0x00000000
        /*0c1c*/ 	.word	0x00000000
        /*0c20*/ 	.short	0x010a
        /*0c22*/ 	.byte	0xff
	.zero		1


	//   ....[179]....
        /*0c24*/ 	.word	0x00008c10
        /*0c28*/ 	.word	0x00000000
        /*0c2c*/ 	.word	0x00000000
        /*0c30*/ 	.short	0x010a
        /*0c32*/ 	.byte	0xff
	.zero		1


	//   ....[180]....
        /*0c34*/ 	.word	0x00008c70
        /*0c38*/ 	.word	0x00000000
        /*0c3c*/ 	.word	0x00000000
        /*0c40*/ 	.short	0x010a
        /*0c42*/ 	.byte	0xff
	.zero		1


	//   ....[181]....
        /*0c44*/ 	.word	0x00008cd0
        /*0c48*/ 	.word	0x00000000
        /*0c4c*/ 	.word	0x00000000
        /*0c50*/ 	.short	0x010a
        /*0c52*/ 	.byte	0xff
	.zero		1


	//   ....[182]....
        /*0c54*/ 	.word	0x00008d30
        /*0c58*/ 	.word	0x00000000
        /*0c5c*/ 	.word	0x00000000
        /*0c60*/ 	.short	0x010a
        /*0c62*/ 	.byte	0xff
	.zero		1


	//   ....[183]....
        /*0c64*/ 	.word	0x00008d90
        /*0c68*/ 	.word	0x00000000
        /*0c6c*/ 	.word	0x00000000
        /*0c70*/ 	.short	0x010a
        /*0c72*/ 	.byte	0xff
	.zero		1


	//   ....[184]....
        /*0c74*/ 	.word	0x00008df0
        /*0c78*/ 	.word	0x00000000
        /*0c7c*/ 	.word	0x00000000
        /*0c80*/ 	.short	0x010a
        /*0c82*/ 	.byte	0xff
	.zero		1


	//   ....[185]....
        /*0c84*/ 	.word	0x00008e40
        /*0c88*/ 	.word	0x00000002
        /*0c8c*/ 	.word	0x00000240
        /*0c90*/ 	.short	0x010a
        /*0c92*/ 	.byte	0xff
	.zero		1


	//   ....[186]....
        /*0c94*/ 	.word	0x00008ea0
        /*0c98*/ 	.word	0x00000002
        /*0c9c*/ 	.word	0x000001f0
        /*0ca0*/ 	.short	0x010a
        /*0ca2*/ 	.byte	0xff
	.zero		1


	//   ....[187]....
        /*0ca4*/ 	.word	0x00008ef0
        /*0ca8*/ 	.word	0x00000002
        /*0cac*/ 	.word	0x000001e0
        /*0cb0*/ 	.short	0x010a
        /*0cb2*/ 	.byte	0xff
	.zero		1


	//   ....[188]....
        /*0cb4*/ 	.word	0x00008f50
        /*0cb8*/ 	.word	0x00000000
        /*0cbc*/ 	.word	0x000001f0
        /*0cc0*/ 	.short	0x010a
        /*0cc2*/ 	.byte	0xff
	.zero		1


	//   ....[189]....
        /*0cc4*/ 	.word	0x00008fa0
        /*0cc8*/ 	.word	0x00000000
        /*0ccc*/ 	.word	0x000001e0
        /*0cd0*/ 	.short	0x010a
        /*0cd2*/ 	.byte	0xff
	.zero		1


	//   ....[190]....
        /*0cd4*/ 	.word	0x00009000
        /*0cd8*/ 	.word	0x00000002
        /*0cdc*/ 	.word	0x00000220
        /*0ce0*/ 	.short	0x010a
        /*0ce2*/ 	.byte	0xff
	.zero		1


	//   ....[191]....
        /*0ce4*/ 	.word	0x00009060
        /*0ce8*/ 	.word	0x00000000
        /*0cec*/ 	.word	0x00000000
        /*0cf0*/ 	.short	0x010a
        /*0cf2*/ 	.byte	0xff
	.zero		1


	//   ....[192]....
        /*0cf4*/ 	.word	0x000090c0
        /*0cf8*/ 	.word	0x00000000
        /*0cfc*/ 	.word	0x00000000
        /*0d00*/ 	.short	0x010a
        /*0d02*/ 	.byte	0xff
	.zero		1


	//   ....[193]....
        /*0d04*/ 	.word	0x00009120
        /*0d08*/ 	.word	0x00000000
        /*0d0c*/ 	.word	0x00000000
        /*0d10*/ 	.short	0x010a
        /*0d12*/ 	.byte	0xff
	.zero		1


	//   ....[194]....
        /*0d14*/ 	.word	0x00009180
        /*0d18*/ 	.word	0x00000000
        /*0d1c*/ 	.word	0x00000000
        /*0d20*/ 	.short	0x010a
        /*0d22*/ 	.byte	0xff
	.zero		1


	//   ....[195]....
        /*0d24*/ 	.word	0x000091e0
        /*0d28*/ 	.word	0x00000000
        /*0d2c*/ 	.word	0x00000000
        /*0d30*/ 	.short	0x010a
        /*0d32*/ 	.byte	0xff
	.zero		1


	//   ....[196]....
        /*0d34*/ 	.word	0x00009230
        /*0d38*/ 	.word	0x0000000c
        /*0d3c*/ 	.word	0x000001e0
        /*0d40*/ 	.short	0x010a
        /*0d42*/ 	.byte	0xff
	.zero		1


	//   ....[197]....
        /*0d44*/ 	.word	0x00009290
        /*0d48*/ 	.word	0x00000000
        /*0d4c*/ 	.word	0x000001d8
        /*0d50*/ 	.short	0x010a
        /*0d52*/ 	.byte	0xff
	.zero		1


	//   ....[198]....
        /*0d54*/ 	.word	0x000092f0
        /*0d58*/ 	.word	0x00000000
        /*0d5c*/ 	.word	0x000001b8
        /*0d60*/ 	.short	0x010a
        /*0d62*/ 	.byte	0xff
	.zero		1


	//   ....[199]....
        /*0d64*/ 	.word	0x00009350
        /*0d68*/ 	.word	0x00000006
        /*0d6c*/ 	.word	0x000001b8
        /*0d70*/ 	.short	0x010a
        /*0d72*/ 	.byte	0xff
	.zero		1


	//   ....[200]....
        /*0d74*/ 	.word	0x000093b0
        /*0d78*/ 	.word	0x00000000
        /*0d7c*/ 	.word	0x00000000
        /*0d80*/ 	.short	0x010a
        /*0d82*/ 	.byte	0xff
	.zero		1


	//   ....[201]....
        /*0d84*/ 	.word	0x00009410
        /*0d88*/ 	.word	0x00000000
        /*0d8c*/ 	.word	0x00000000
        /*0d90*/ 	.short	0x010a
        /*0d92*/ 	.byte	0xff
	.zero		1


	//   ....[202]....
        /*0d94*/ 	.word	0x00009460
        /*0d98*/ 	.word	0x00000000
        /*0d9c*/ 	.word	0x000001e0
        /*0da0*/ 	.short	0x010a
        /*0da2*/ 	.byte	0xff
	.zero		1


	//   ....[203]....
        /*0da4*/ 	.word	0x000094b0
        /*0da8*/ 	.word	0x00000002
        /*0dac*/ 	.word	0x000001a0
        /*0db0*/ 	.short	0x010a
        /*0db2*/ 	.byte	0xff
	.zero		1


	//   ....[204]....
        /*0db4*/ 	.word	0x00009500
        /*0db8*/ 	.word	0x0000001b
        /*0dbc*/ 	.word	0x00000200
        /*0dc0*/ 	.short	0x010a
        /*0dc2*/ 	.byte	0xff
	.zero		1


	//   ....[205]....
        /*0dc4*/ 	.word	0x00009550
        /*0dc8*/ 	.word	0x00000002
        /*0dcc*/ 	.word	0x000001a0
        /*0dd0*/ 	.short	0x010a
        /*0dd2*/ 	.byte	0xff
	.zero		1


	//----- nvinfo : EIATTR_NUM_MBARRIERS
	.align		4
.L_47:
        /*0dd4*/ 	.byte	0x03, 0x38
        /*0dd6*/ 	.short	0x004c


	//----- nvinfo : EIATTR_EXIT_INSTR_OFFSETS
	.align		4
        /*0dd8*/ 	.byte	0x04, 0x1c
        /*0dda*/ 	.short	(.L_49 - .L_48)


	//   ....[0]....
.L_48:
        /*0ddc*/ 	.word	0x00003890


	//   ....[1]....
        /*0de0*/ 	.word	0x00003d80


	//   ....[2]....
        /*0de4*/ 	.word	0x00003de0


	//   ....[3]....
        /*0de8*/ 	.word	0x00004c70


	//   ....[4]....
        /*0dec*/ 	.word	0x00005c40


	//   ....[5]....
        /*0df0*/ 	.word	0x00005c80


	//   ....[6]....
        /*0df4*/ 	.word	0x00008250


	//   ....[7]....
        /*0df8*/ 	.word	0x000082d0


	//   ....[8]....
        /*0dfc*/ 	.word	0x00008300


	//   ....[9]....
        /*0e00*/ 	.word	0x00008370


	//----- nvinfo : EIATTR_MAX_THREADS
	.align		4
.L_49:
        /*0e04*/ 	.byte	0x04, 0x05
        /*0e06*/ 	.short	(.L_51 - .L_50)
.L_50:
        /*0e08*/ 	.word	0x00000100
        /*0e0c*/ 	.word	0x00000001
        /*0e10*/ 	.word	0x00000001


	//----- nvinfo : EIATTR_CRS_STACK_SIZE
	.align		4
.L_51:
        /*0e14*/ 	.byte	0x04, 0x1e
        /*0e16*/ 	.short	(.L_53 - .L_52)
.L_52:
        /*0e18*/ 	.word	0x00000000


	//----- nvinfo : EIATTR_CBANK_PARAM_SIZE
	.align		4
.L_53:
        /*0e1c*/ 	.byte	0x03, 0x19
        /*0e1e*/ 	.short	0x0800


	//----- nvinfo : EIATTR_PARAM_CBANK
	.align		4
        /*0e20*/ 	.byte	0x04, 0x0a
        /*0e22*/ 	.short	(.L_55 - .L_54)
	.align		4
.L_54:
        /*0e24*/ 	.word	index@(.nv.constant0._ZN7cutlass13device_kernelINS_4gemm6kernel13GemmUniversalIN4cute5tupleIJiiiiEEENS1_10collective13CollectiveMmaINS1_35MainloopSm100TmaUmmaWarpSpecializedILi26ELi2ELi4ENS5_IJNS4_1CILi1EEENSA_ILi2EEESB_EEEEENS5_IJNSA_ILi64EEESF_NSA_ILi32EEEEEENS_6half_tENS5_IJlSB_lEEESI_SJ_NS4_8TiledMMAINS4_8MMA_AtomIJNS4_20SM100_MMA_F16BF16_SSISI_SI_fLi64ELi64ELNS4_4UMMA5MajorE0ELSO_0ELNSN_7ScaleInE0ELSP_0EEEEEENS4_6LayoutINS5_IJSB_SB_SB_EEENS5_IJNSA_ILi0EEESU_SU_EEEEENS5_IJNS4_10UnderscoreESX_SX_EEEEENS4_23SM90_TMA_LOAD_MULTICASTENS4_14ComposedLayoutINS4_7SwizzleILi2ELi4ELi3EEENS4_18smem_ptr_flag_bitsILi16EEENSS_INS5_IJNSA_ILi8EEESG_EEENS5_IJSG_SB_EEEEEEEvNS4_8identityENS4_13SM90_TMA_LOADES1A_vS1B_EENS_8epilogue10collective18CollectiveEpilogueINS1E_23Sm100TmaWarpSpecializedILi3ELi2ELi16ELb1ELb0EEEJSH_NS5_IJNSS_ISF_SB_EENSS_ISG_SB_EEEEESI_SJ_SI_SJ_NS1E_6fusion15FusionCallbacksIS1I_NS1M_17LinearCombinationISI_fSI_fLNS_15FloatRoundStyleE2EEESH_S1L_JEEENS4_5SM1004TMEM4LOAD26SM100_TMEM_LOAD_16dp256b4xES1C_S1A_NS4_17SM75_U32x4_LDSM_NENS4_14SM90_TMA_STOREES1A_NS4_17SM90_U32x4_STSM_NENS4_39AutoVectorizingCopyWithAssumedAlignmentILi128EEEEEEvvEEEEvNT_6ParamsE)
        /*0e28*/ 	.short	0x0380
        /*0e2a*/ 	.short	0x0800


	//----- nvinfo : EIATTR_SW_WAR
	.align		4
.L_55:
        /*0e2c*/ 	.byte	0x04, 0x36
        /*0e2e*/ 	.short	(.L_57 - .L_56)
.L_56:
        /*0e30*/ 	.word	0x00000008
.L_57:


//--------------------- .nv.callgraph             --------------------------
	.section	.nv.callgraph,"",@"SHT_CUDA_CALLGRAPH"
	.align	4
	.sectionentsize	8
	.align		4
        /*0000*/ 	.word	0x00000000
	.align		4
        /*0004*/ 	.word	0xffffffff
	.align		4
        /*0008*/ 	.word	index@(_ZN7cutlass13device_kernelINS_4gemm6kernel13GemmUniversalIN4cute5tupleIJiiiiEEENS1_10collective13CollectiveMmaINS1_35MainloopSm100TmaUmmaWarpSpecializedILi26ELi2ELi4ENS5_IJNS4_1CILi1EEENSA_ILi2EEESB_EEEEENS5_IJNSA_ILi64EEESF_NSA_ILi32EEEEEENS_6half_tENS5_IJlSB_lEEESI_SJ_NS4_8TiledMMAINS4_8MMA_AtomIJNS4_20SM100_MMA_F16BF16_SSISI_SI_fLi64ELi64ELNS4_4UMMA5MajorE0ELSO_0ELNSN_7ScaleInE0ELSP_0EEEEEENS4_6LayoutINS5_IJSB_SB_SB_EEENS5_IJNSA_ILi0EEESU_SU_EEEEENS5_IJNS4_10UnderscoreESX_SX_EEEEENS4_23SM90_TMA_LOAD_MULTICASTENS4_14ComposedLayoutINS4_7SwizzleILi2ELi4ELi3EEENS4_18smem_ptr_flag_bitsILi16EEENSS_INS5_IJNSA_ILi8EEESG_EEENS5_IJSG_SB_EEEEEEEvNS4_8identityENS4_13SM90_TMA_LOADES1A_vS1B_EENS_8epilogue10collective18CollectiveEpilogueINS1E_23Sm100TmaWarpSpecializedILi3ELi2ELi16ELb1ELb0EEEJSH_NS5_IJNSS_ISF_SB_EENSS_ISG_SB_EEEEESI_SJ_SI_SJ_NS1E_6fusion15FusionCallbacksIS1I_NS1M_17LinearCombinationISI_fSI_fLNS_15FloatRoundStyleE2EEESH_S1L_JEEENS4_5SM1004TMEM4LOAD26SM100_TMEM_LOAD_16dp256b4xES1C_S1A_NS4_17SM75_U32x4_LDSM_NENS4_14SM90_TMA_STOREES1A_NS4_17SM90_U32x4_STSM_NENS4_39AutoVectorizingCopyWithAssumedAlignmentILi128EEEEEEvvEEEEvNT_6ParamsE)
	.align		4
        /*000c*/ 	.word	index@(__assertfail)
	.align		4
        /*0010*/ 	.word	0x00000000
	.align		4
        /*0014*/ 	.word	0xfffffffe
	.align		4
        /*0018*/ 	.word	0x00000000
	.align		4
        /*001c*/ 	.word	0xfffffffd
	.align		4
        /*0020*/ 	.word	0x00000000
	.align		4
        /*0024*/ 	.word	0xfffffffc


//--------------------- .nv.constant4             --------------------------
	.section	.nv.constant4,"a",@progbits
	.align	8
	.align		8
.nv.constant4:
        /*0000*/ 	.dword	__assertfail
	.align		8
        /*0008*/ 	.dword	__unnamed_1
	.align		8
        /*0010*/ 	.dword	__unnamed_2
	.align		8
        /*0018*/ 	.dword	_ZN40_INTERNAL_943f91a2_4_k_cu_bf642dda_244544cuda3std3__45__cpo5beginE
	.align		8
        /*0020*/ 	.dword	_ZN40_INTERNAL_943f91a2_4_k_cu_bf642dda_244544cuda3std3__45__cpo3endE
	.align		8
        /*0028*/ 	.dword	_ZN40_INTERNAL_943f91a2_4_k_cu_bf642dda_244544cuda3std3__45__cpo6cbeginE
	.align		8
        /*0030*/ 	.dword	_ZN40_INTERNAL_943f91a2_4_k_cu_bf642dda_244544cuda3std3__45__cpo4cendE
	.align		8
        /*0038*/ 	.dword	_ZN40_INTERNAL_943f91a2_4_k_cu_bf642dda_244544cuda3std3__442_GLOBAL__N__943f91a2_4_k_cu_bf642dda_244546ignoreE
	.align		8
        /*0040*/ 	.dword	_ZN40_INTERNAL_943f91a2_4_k_cu_bf642dda_244544cuda3std3__419piecewise_constructE
	.align		8
        /*0048*/ 	.dword	_ZN40_INTERNAL_943f91a2_4_k_cu_bf642dda_244544cuda3std3__48in_placeE
	.align		8
        /*0050*/ 	.dword	_ZN40_INTERNAL_943f91a2_4_k_cu_bf642dda_244544cuda3std6ranges3__45__cpo4swapE
	.align		8
        /*0058*/ 	.dword	_ZN40_INTERNAL_943f91a2_4_k_cu_bf642dda_244544cuda3std6ranges3__45__cpo9iter_moveE
	.align		8
        /*0060*/ 	.dword	_ZN40_INTERNAL_943f91a2_4_k_cu_bf642dda_244544cute7productE
	.align		8
        /*0068*/ 	.dword	_ZN40_INTERNAL_943f91a2_4_k_cu_bf642dda_244544cute1_E
	.align		8
        /*0070*/ 	.dword	$str$25
	.align		8
        /*0078*/ 	.dword	$str$26
	.align		8
        /*0080*/ 	.dword	$str$27
	.align		8
        /*0088*/ 	.dword	$str$28


//--------------------- .text._ZN7cutlass13device_kernelINS_4gemm6kernel13GemmUniversalIN4cute5tupleIJiiiiEEENS1_10collective13CollectiveMmaINS1_35MainloopSm100TmaUmmaWarpSpecializedILi26ELi2ELi4ENS5_IJNS4_1CILi1EEENSA_ILi2EEESB_EEEEENS5_IJNSA_ILi64EEESF_NSA_ILi32EEEEEENS_6half_tENS5_IJlSB_lEEESI_SJ_NS4_8TiledMMAINS4_8MMA_AtomIJNS4_20SM100_MMA_F16BF16_SSISI_SI_fLi64ELi64ELNS4_4UMMA5MajorE0ELSO_0ELNSN_7ScaleInE0ELSP_0EEEEEENS4_6LayoutINS5_IJSB_SB_SB_EEENS5_IJNSA_ILi0EEESU_SU_EEEEENS5_IJNS4_10UnderscoreESX_SX_EEEEENS4_23SM90_TMA_LOAD_MULTICASTENS4_14ComposedLayoutINS4_7SwizzleILi2ELi4ELi3EEENS4_18smem_ptr_flag_bitsILi16EEENSS_INS5_IJNSA_ILi8EEESG_EEENS5_IJSG_SB_EEEEEEEvNS4_8identityENS4_13SM90_TMA_LOADES1A_vS1B_EENS_8epilogue10collective18CollectiveEpilogueINS1E_23Sm100TmaWarpSpecializedILi3ELi2ELi16ELb1ELb0EEEJSH_NS5_IJNSS_ISF_SB_EENSS_ISG_SB_EEEEESI_SJ_SI_SJ_NS1E_6fusion15FusionCallbacksIS1I_NS1M_17LinearCombinationISI_fSI_fLNS_15FloatRoundStyleE2EEESH_S1L_JEEENS4_5SM1004TMEM4LOAD26SM100_TMEM_LOAD_16dp256b4xES1C_S1A_NS4_17SM75_U32x4_LDSM_NENS4_14SM90_TMA_STOREES1A_NS4_17SM90_U32x4_STSM_NENS4_39AutoVectorizingCopyWithAssumedAlignmentILi128EEEEEEvvEEEEvNT_6ParamsE --------------------------
	.section	.text._ZN7cutlass13device_kernelINS_4gemm6kernel13GemmUniversalIN4cute5tupleIJiiiiEEENS1_10collective13CollectiveMmaINS1_35MainloopSm100TmaUmmaWarpSpecializedILi26ELi2ELi4ENS5_IJNS4_1CILi1EEENSA_ILi2EEESB_EEEEENS5_IJNSA_ILi64EEESF_NSA_ILi32EEEEEENS_6half_tENS5_IJlSB_lEEESI_SJ_NS4_8TiledMMAINS4_8MMA_AtomIJNS4_20SM100_MMA_F16BF16_SSISI_SI_fLi64ELi64ELNS4_4UMMA5MajorE0ELSO_0ELNSN_7ScaleInE0ELSP_0EEEEEENS4_6LayoutINS5_IJSB_SB_SB_EEENS5_IJNSA_ILi0EEESU_SU_EEEEENS5_IJNS4_10UnderscoreESX_SX_EEEEENS4_23SM90_TMA_LOAD_MULTICASTENS4_14ComposedLayoutINS4_7SwizzleILi2ELi4ELi3EEENS4_18smem_ptr_flag_bitsILi16EEENSS_INS5_IJNSA_ILi8EEESG_EEENS5_IJSG_SB_EEEEEEEvNS4_8identityENS4_13SM90_TMA_LOADES1A_vS1B_EENS_8epilogue10collective18CollectiveEpilogueINS1E_23Sm100TmaWarpSpecializedILi3ELi2ELi16ELb1ELb0EEEJSH_NS5_IJNSS_ISF_SB_EENSS_ISG_SB_EEEEESI_SJ_SI_SJ_NS1E_6fusion15FusionCallbacksIS1I_NS1M_17LinearCombinationISI_fSI_fLNS_15FloatRoundStyleE2EEESH_S1L_JEEENS4_5SM1004TMEM4LOAD26SM100_TMEM_LOAD_16dp256b4xES1C_S1A_NS4_17SM75_U32x4_LDSM_NENS4_14SM90_TMA_STOREES1A_NS4_17SM90_U32x4_STSM_NENS4_39AutoVectorizingCopyWithAssumedAlignmentILi128EEEEEEvvEEEEvNT_6ParamsE,"ax",@progbits
	.align	128
.text._ZN7cutlass13device_kernelINS_4gemm6kernel13GemmUniversalIN4cute5tupleIJiiiiEEENS1_10collective13CollectiveMmaINS1_35MainloopSm100TmaUmmaWarpSpecializedILi26ELi2ELi4ENS5_IJNS4_1CILi1EEENSA_ILi2EEESB_EEEEENS5_IJNSA_ILi64EEESF_NSA_ILi32EEEEEENS_6half_tENS5_IJlSB_lEEESI_SJ_NS4_8TiledMMAINS4_8MMA_AtomIJNS4_20SM100_MMA_F16BF16_SSISI_SI_fLi64ELi64ELNS4_4UMMA5MajorE0ELSO_0ELNSN_7ScaleInE0ELSP_0EEEEEENS4_6LayoutINS5_IJSB_SB_SB_EEENS5_IJNSA_ILi0EEESU_SU_EEEEENS5_IJNS4_10UnderscoreESX_SX_EEEEENS4_23SM90_TMA_LOAD_MULTICASTENS4_14ComposedLayoutINS4_7SwizzleILi2ELi4ELi3EEENS4_18smem_ptr_flag_bitsILi16EEENSS_INS5_IJNSA_ILi8EEESG_EEENS5_IJSG_SB_EEEEEEEvNS4_8identityENS4_13SM90_TMA_LOADES1A_vS1B_EENS_8epilogue10collective18CollectiveEpilogueINS1E_23Sm100TmaWarpSpecializedILi3ELi2ELi16ELb1ELb0EEEJSH_NS5_IJNSS_ISF_SB_EENSS_ISG_SB_EEEEESI_SJ_SI_SJ_NS1E_6fusion15FusionCallbacksIS1I_NS1M_17LinearCombinationISI_fSI_fLNS_15FloatRoundStyleE2EEESH_S1L_JEEENS4_5SM1004TMEM4LOAD26SM100_TMEM_LOAD_16dp256b4xES1C_S1A_NS4_17SM75_U32x4_LDSM_NENS4_14SM90_TMA_STOREES1A_NS4_17SM90_U32x4_STSM_NENS4_39AutoVectorizingCopyWithAssumedAlignmentILi128EEEEEEvvEEEEvNT_6ParamsE:
        .type           _ZN7cutlass13device_kernelINS_4gemm6kernel13GemmUniversalIN4cute5tupleIJiiiiEEENS1_10collective13CollectiveMmaINS1_35MainloopSm100TmaUmmaWarpSpecializedILi26ELi2ELi4ENS5_IJNS4_1CILi1EEENSA_ILi2EEESB_EEEEENS5_IJNSA_ILi64EEESF_NSA_ILi32EEEEEENS_6half_tENS5_IJlSB_lEEESI_SJ_NS4_8TiledMMAINS4_8MMA_AtomIJNS4_20SM100_MMA_F16BF16_SSISI_SI_fLi64ELi64ELNS4_4UMMA5MajorE0ELSO_0ELNSN_7ScaleInE0ELSP_0EEEEEENS4_6LayoutINS5_IJSB_SB_SB_EEENS5_IJNSA_ILi0EEESU_SU_EEEEENS5_IJNS4_10UnderscoreESX_SX_EEEEENS4_23SM90_TMA_LOAD_MULTICASTENS4_14ComposedLayoutINS4_7SwizzleILi2ELi4ELi3EEENS4_18smem_ptr_flag_bitsILi16EEENSS_INS5_IJNSA_ILi8EEESG_EEENS5_IJSG_SB_EEEEEEEvNS4_8identityENS4_13SM90_TMA_LOADES1A_vS1B_EENS_8epilogue10collective18CollectiveEpilogueINS1E_23Sm100TmaWarpSpecializedILi3ELi2ELi16ELb1ELb0EEEJSH_NS5_IJNSS_ISF_SB_EENSS_ISG_SB_EEEEESI_SJ_SI_SJ_NS1E_6fusion15FusionCallbacksIS1I_NS1M_17LinearCombinationISI_fSI_fLNS_15FloatRoundStyleE2EEESH_S1L_JEEENS4_5SM1004TMEM4LOAD26SM100_TMEM_LOAD_16dp256b4xES1C_S1A_NS4_17SM75_U32x4_LDSM_NENS4_14SM90_TMA_STOREES1A_NS4_17SM90_U32x4_STSM_NENS4_39AutoVectorizingCopyWithAssumedAlignmentILi128EEEEEEvvEEEEvNT_6ParamsE,@function
        .size           _ZN7cutlass13device_kernelINS_4gemm6kernel13GemmUniversalIN4cute5tupleIJiiiiEEENS1_10collective13CollectiveMmaINS1_35MainloopSm100TmaUmmaWarpSpecializedILi26ELi2ELi4ENS5_IJNS4_1CILi1EEENSA_ILi2EEESB_EEEEENS5_IJNSA_ILi64EEESF_NSA_ILi32EEEEEENS_6half_tENS5_IJlSB_lEEESI_SJ_NS4_8TiledMMAINS4_8MMA_AtomIJNS4_20SM100_MMA_F16BF16_SSISI_SI_fLi64ELi64ELNS4_4UMMA5MajorE0ELSO_0ELNSN_7ScaleInE0ELSP_0EEEEEENS4_6LayoutINS5_IJSB_SB_SB_EEENS5_IJNSA_ILi0EEESU_SU_EEEEENS5_IJNS4_10UnderscoreESX_SX_EEEEENS4_23SM90_TMA_LOAD_MULTICASTENS4_14ComposedLayoutINS4_7SwizzleILi2ELi4ELi3EEENS4_18smem_ptr_flag_bitsILi16EEENSS_INS5_IJNSA_ILi8EEESG_EEENS5_IJSG_SB_EEEEEEEvNS4_8identityENS4_13SM90_TMA_LOADES1A_vS1B_EENS_8epilogue10collective18CollectiveEpilogueINS1E_23Sm100TmaWarpSpecializedILi3ELi2ELi16ELb1ELb0EEEJSH_NS5_IJNSS_ISF_SB_EENSS_ISG_SB_EEEEESI_SJ_SI_SJ_NS1E_6fusion15FusionCallbacksIS1I_NS1M_17LinearCombinationISI_fSI_fLNS_15FloatRoundStyleE2EEESH_S1L_JEEENS4_5SM1004TMEM4LOAD26SM100_TMEM_LOAD_16dp256b4xES1C_S1A_NS4_17SM75_U32x4_LDSM_NENS4_14SM90_TMA_STOREES1A_NS4_17SM90_U32x4_STSM_NENS4_39AutoVectorizingCopyWithAssumedAlignmentILi128EEEEEEvvEEEEvNT_6ParamsE,(.L_x_228 - _ZN7cutlass13device_kernelINS_4gemm6kernel13GemmUniversalIN4cute5tupleIJiiiiEEENS1_10collective13CollectiveMmaINS1_35MainloopSm100TmaUmmaWarpSpecializedILi26ELi2ELi4ENS5_IJNS4_1CILi1EEENSA_ILi2EEESB_EEEEENS5_IJNSA_ILi64EEESF_NSA_ILi32EEEEEENS_6half_tENS5_IJlSB_lEEESI_SJ_NS4_8TiledMMAINS4_8MMA_AtomIJNS4_20SM100_MMA_F16BF16_SSISI_SI_fLi64ELi64ELNS4_4UMMA5MajorE0ELSO_0ELNSN_7ScaleInE0ELSP_0EEEEEENS4_6LayoutINS5_IJSB_SB_SB_EEENS5_IJNSA_ILi0EEESU_SU_EEEEENS5_IJNS4_10UnderscoreESX_SX_EEEEENS4_23SM90_TMA_LOAD_MULTICASTENS4_14ComposedLayoutINS4_7SwizzleILi2ELi4ELi3EEENS4_18smem_ptr_flag_bitsILi16EEENSS_INS5_IJNSA_ILi8EEESG_EEENS5_IJSG_SB_EEEEEEEvNS4_8identityENS4_13SM90_TMA_LOADES1A_vS1B_EENS_8epilogue10collective18CollectiveEpilogueINS1E_23Sm100TmaWarpSpecializedILi3ELi2ELi16ELb1ELb0EEEJSH_NS5_IJNSS_ISF_SB_EENSS_ISG_SB_EEEEESI_SJ_SI_SJ_NS1E_6fusion15FusionCallbacksIS1I_NS1M_17LinearCombinationISI_fSI_fLNS_15FloatRoundStyleE2EEESH_S1L_JEEENS4_5SM1004TMEM4LOAD26SM100_TMEM_LOAD_16dp256b4xES1C_S1A_NS4_17SM75_U32x4_LDSM_NENS4_14SM90_TMA_STOREES1A_NS4_17SM90_U32x4_STSM_NENS4_39AutoVectorizingCopyWithAssumedAlignmentILi128EEEEEEvvEEEEvNT_6ParamsE)
        .other          _ZN7cutlass13device_kernelINS_4gemm6kernel13GemmUniversalIN4cute5tupleIJiiiiEEENS1_10collective13CollectiveMmaINS1_35MainloopSm100TmaUmmaWarpSpecializedILi26ELi2ELi4ENS5_IJNS4_1CILi1EEENSA_ILi2EEESB_EEEEENS5_IJNSA_ILi64EEESF_NSA_ILi32EEEEEENS_6half_tENS5_IJlSB_lEEESI_SJ_NS4_8TiledMMAINS4_8MMA_AtomIJNS4_20SM100_MMA_F16BF16_SSISI_SI_fLi64ELi64ELNS4_4UMMA5MajorE0ELSO_0ELNSN_7ScaleInE0ELSP_0EEEEEENS4_6LayoutINS5_IJSB_SB_SB_EEENS5_IJNSA_ILi0EEESU_SU_EEEEENS5_IJNS4_10UnderscoreESX_SX_EEEEENS4_23SM90_TMA_LOAD_MULTICASTENS4_14ComposedLayoutINS4_7SwizzleILi2ELi4ELi3EEENS4_18smem_ptr_flag_bitsILi16EEENSS_INS5_IJNSA_ILi8EEESG_EEENS5_IJSG_SB_EEEEEEEvNS4_8identityENS4_13SM90_TMA_LOADES1A_vS1B_EENS_8epilogue10collective18CollectiveEpilogueINS1E_23Sm100TmaWarpSpecializedILi3ELi2ELi16ELb1ELb0EEEJSH_NS5_IJNSS_ISF_SB_EENSS_ISG_SB_EEEEESI_SJ_SI_SJ_NS1E_6fusion15FusionCallbacksIS1I_NS1M_17LinearCombinationISI_fSI_fLNS_15FloatRoundStyleE2EEESH_S1L_JEEENS4_5SM1004TMEM4LOAD26SM100_TMEM_LOAD_16dp256b4xES1C_S1A_NS4_17SM75_U32x4_LDSM_NENS4_14SM90_TMA_STOREES1A_NS4_17SM90_U32x4_STSM_NENS4_39AutoVectorizingCopyWithAssumedAlignmentILi128EEEEEEvvEEEEvNT_6ParamsE,@"STO_CUDA_ENTRY STV_DEFAULT"
_ZN7cutlass13device_kernelINS_4gemm6kernel13GemmUniversalIN4cute5tupleIJiiiiEEENS1_10collective13CollectiveMmaINS1_35MainloopSm100TmaUmmaWarpSpecializedILi26ELi2ELi4ENS5_IJNS4_1CILi1EEENSA_ILi2EEESB_EEEEENS5_IJNSA_ILi64EEESF_NSA_ILi32EEEEEENS_6half_tENS5_IJlSB_lEEESI_SJ_NS4_8TiledMMAINS4_8MMA_AtomIJNS4_20SM100_MMA_F16BF16_SSISI_SI_fLi64ELi64ELNS4_4UMMA5MajorE0ELSO_0ELNSN_7ScaleInE0ELSP_0EEEEEENS4_6LayoutINS5_IJSB_SB_SB_EEENS5_IJNSA_ILi0EEESU_SU_EEEEENS5_IJNS4_10UnderscoreESX_SX_EEEEENS4_23SM90_TMA_LOAD_MULTICASTENS4_14ComposedLayoutINS4_7SwizzleILi2ELi4ELi3EEENS4_18smem_ptr_flag_bitsILi16EEENSS_INS5_IJNSA_ILi8EEESG_EEENS5_IJSG_SB_EEEEEEEvNS4_8identityENS4_13SM90_TMA_LOADES1A_vS1B_EENS_8epilogue10collective18CollectiveEpilogueINS1E_23Sm100TmaWarpSpecializedILi3ELi2ELi16ELb1ELb0EEEJSH_NS5_IJNSS_ISF_SB_EENSS_ISG_SB_EEEEESI_SJ_SI_SJ_NS1E_6fusion15FusionCallbacksIS1I_NS1M_17LinearCombinationISI_fSI_fLNS_15FloatRoundStyleE2EEESH_S1L_JEEENS4_5SM1004TMEM4LOAD26SM100_TMEM_LOAD_16dp256b4xES1C_S1A_NS4_17SM75_U32x4_LDSM_NENS4_14SM90_TMA_STOREES1A_NS4_17SM90_U32x4_STSM_NENS4_39AutoVectorizingCopyWithAssumedAlignmentILi128EEEEEEvvEEEEvNT_6ParamsE:
[----:B------:R-:W1:Y:S01]  /*0000*/  LDC R1, c[0x0][0x37c] ;  /* 0x0000df00ff017b82 */ /* 0x000e620000000800 */
[----:B------:R-:W2:Y:S01]  /*0010*/  S2R R55, SR_TID.X ;  /* 0x0000000000377919 */ /* 0x000ea20000002100 */
[----:B------:R-:W3:Y:S01]  /*0020*/  LDCU.64 UR8, c[0x0][0x890] ;  /* 0x00011200ff0877ac */ /* 0x000ee20008000a00 */
[----:B------:R-:W-:Y:S02]  /*0030*/  PRMT R45, RZ, 0x7610, R45 ;  /* 0x00007610ff2d7816 */ /* 0x000fe4000000002d */
[----:B------:R-:W-:Y:S01]  /*0040*/  ELECT P3, URZ, PT ;  /* 0x0000000000ff782f */ /* 0x000fe20003860000 */
[----:B---3--:R-:W-:-:S04]  /*0050*/  UISETP.NE.U32.AND UP0, UPT, UR8, URZ, UPT ;  /* 0x000000ff0800728c */ /* 0x008fc8000bf05070 */
[----:B------:R-:W-:Y:S01]  /*0060*/  UISETP.NE.AND.EX UP0, UPT, UR9, URZ, UPT, UP0 ;  /* 0x000000ff0900728c */ /* 0x000fe2000bf05300 */
[----:B--2---:R-:W-:-:S05]  /*0070*/  SHF.R.U32.HI R46, RZ, 0x5, R55 ;  /* 0x00000005ff2e7819 */ /* 0x004fca0000011637 */
[----:B------:R-:W2:Y:S02]  /*0080*/  SHFL.IDX PT, R0, R46, RZ, 0x1f ;  /* 0x00001fff2e007589 */ /* 0x000ea400000e0000 */
[----:B--2---:R-:W-:Y:S01]  /*0090*/  R2UR UR22, R0 ;  /* 0x00000000001672ca */ /* 0x004fe200000e0000 */
[----:B-1----:R-:W-:-:S14]  /*00a0*/  BRA.U UP0, `(.L_x_0) ;  /* 0x0000000100307547 */ /* 0x002fdc000b800000 */
[----:B------:R-:W1:Y:S02]  /*00b0*/  LDCU.64 UR4, c[0x0][0x888] ;  /* 0x00011100ff0477ac */ /* 0x000e640008000a00 */
[----:B-1----:R-:W-:-:S04]  /*00c0*/  UISETP.NE.U32.AND UP0, UPT, UR4, URZ, UPT ;  /* 0x000000ff0400728c */ /* 0x002fc8000bf05070 */
[----:B------:R-:W-:-:S09]  /*00d0*/  UISETP.NE.AND.EX UP0, UPT, UR5, URZ, UPT, UP0 ;  /* 0x000000ff0500728c */ /* 0x000fd2000bf05300 */
[----:B------:R-:W-:Y:S05]  /*00e0*/  BRA.U !UP0, `(.L_x_1) ;  /* 0x0000000108147547 */ /* 0x000fea000b800000 */
[----:B------:R-:W1:Y:S01]  /*00f0*/  LDC.64 R26, c[0x0][0x888] ;  /* 0x00022200ff1a7b82 */ /* 0x000e620000000a00 */
[----:B------:R-:W1:Y:S02]  /*0100*/  LDCU.64 UR4, c[0x0][0x358] ;  /* 0x00006b00ff0477ac */ /* 0x000e640008000a00 */
[----:B-1----:R1:W5:Y:S01]  /*0110*/  LDG.E R26, desc[UR4][R26.64] ;  /* 0x000000041a1a7981 */ /* 0x002362000c1e1900 */
[----:B------:R-:W-:Y:S01]  /*0120*/  HFMA2 R45, -RZ, RZ, 0, 5.9604644775390625e-08 ;  /* 0x00000001ff2d7431 */ /* 0x000fe200000001ff */
[----:B------:R-:W-:Y:S05]  /*0130*/  BRA `(.L_x_0) ;  /* 0x00000000000c7947 */ /* 0x000fea0003800000 */
.L_x_1:
[----:B------:R-:W1:Y:S01]  /*0140*/  LDCU UR4, c[0x0][0x880] ;  /* 0x00011000ff0477ac */ /* 0x000e620008000800 */
[----:B------:R-:W-:Y:S01]  /*0150*/  HFMA2 R45, -RZ, RZ, 0, 5.9604644775390625e-08 ;  /* 0x00000001ff2d7431 */ /* 0x000fe200000001ff */
[----:B-1----:R-:W-:-:S07]  /*0160*/  MOV R26, UR4 ;  /* 0x00000004001a7c02 */ /* 0x002fce0008000f00 */
.L_x_0:
[----:B------:R-:W2:Y:S02]  /*0170*/  LDCU.64 UR4, c[0x0][0x8b0] ;  /* 0x00011600ff0477ac */ /* 0x000ea40008000a00 */
[----:B--2---:R-:W-:-:S04]  /*0180*/  UISETP.NE.U32.AND UP0, UPT, UR4, URZ, UPT ;  /* 0x000000ff0400728c */ /* 0x004fc8000bf05070 */
[----:B------:R-:W-:-:S09]  /*0190*/  UISETP.NE.AND.EX UP0, UPT, UR5, URZ, UPT, UP0 ;  /* 0x000000ff0500728c */ /* 0x000fd2000bf05300 */
[----:B------:R-:W-:Y:S05]  /*01a0*/  BRA.U UP0, `(.L_x_2) ;  /* 0x0000000100287547 */ /* 0x000fea000b800000 */
[----:B------:R-:W2:Y:S02]  /*01b0*/  LDCU.64 UR4, c[0x0][0x8a8] ;  /* 0x00011500ff0477ac */ /* 0x000ea40008000a00 */
[----:B--2---:R-:W-:-:S04]  /*01c0*/  UISETP.NE.U32.AND UP0, UPT, UR4, URZ, UPT ;  /* 0x000000ff0400728c */ /* 0x004fc8000bf05070 */
[----:B------:R-:W-:-:S09]  /*01d0*/  UISETP.NE.AND.EX UP0, UPT, UR5, URZ, UPT, UP0 ;  /* 0x000000ff0500728c */ /* 0x000fd2000bf05300 */
[----:B------:R-:W-:Y:S05]  /*01e0*/  BRA.U !UP0, `(.L_x_3) ;  /* 0x0000000108107547 */ /* 0x000fea000b800000 */
[----:B------:R-:W2:Y:S01]  /*01f0*/  LDC.64 R24, c[0x0][0x8a8] ;  /* 0x00022a00ff187b82 */ /* 0x000ea20000000a00 */
[----:B------:R-:W2:Y:S02]  /*0200*/  LDCU.64 UR4, c[0x0][0x358] ;  /* 0x00006b00ff0477ac */ /* 0x000ea40008000a00 */
[----:B--2---:R2:W5:Y:S01]  /*0210*/  LDG.E R24, desc[UR4][R24.64] ;  /* 0x0000000418187981 */ /* 0x004562000c1e1900 */
[----:B------:R-:W-:Y:S05]  /*0220*/  BRA `(.L_x_2) ;  /* 0x0000000000087947 */ /* 0x000fea0003800000 */
.L_x_3:
[----:B------:R-:W2:Y:S02]  /*0230*/  LDCU UR4, c[0x0][0x8a0] ;  /* 0x00011400ff0477ac */ /* 0x000ea40008000800 */
[----:B--2---:R-:W-:Y:S02]  /*0240*/  MOV R24, UR4 ;  /* 0x0000000400187c02 */ /* 0x004fe40008000f00 */
.L_x_2:
[----:B------:R-:W-:Y:S01]  /*0250*/  IMAD.U32 R0, RZ, RZ, UR22 ;  /* 0x00000016ff007e24 */ /* 0x000fe2000f8e00ff */
[----:B------:R-:W-:Y:S04]  /*0260*/  BSSY.RECONVERGENT B0, `(.L_x_4) ;  /* 0x000000c000007945 */ /* 0x000fe80003800200 */
[C---:B------:R-:W-:Y:S02]  /*0270*/  ISETP.NE.OR P1, PT, R0.reuse, 0x1, !P3 ;  /* 0x000000010000780c */ /* 0x040fe40005f25670 */
[----:B------:R-:W-:-:S11]  /*0280*/  ISETP.NE.OR P0, PT, R0, 0x3, !P3 ;  /* 0x000000030000780c */ /* 0x000fd60005f05670 */
[----:B------:R-:W-:Y:S05]  /*0290*/  @P1 BRA `(.L_x_5) ;  /* 0x0000000000201947 */ /* 0x000fea0003800000 */
[----:B------:R-:W3:Y:S02]  /*02a0*/  LDCU.64 UR4, c[0x0][0x348] ;  /* 0x00006900ff0477ac */ /* 0x000ee40008000a00 */
[----:B---3--:R-:W-:Y:S02]  /*02b0*/  UIADD3 UR6, UP1, UPT, UR4, 0x80, URZ ;  /* 0x0000008004067890 */ /* 0x008fe4000ff3e0ff */
[----:B------:R-:W-:Y:S02]  /*02c0*/  UIADD3 UR4, UP0, UPT, UR4, 0x180, URZ ;  /* 0x0000018004047890 */ /* 0x000fe4000ff1e0ff */
[----:B------:R-:W-:Y:S02]  /*02d0*/  UIADD3.X UR7, UPT, UPT, URZ, UR5, URZ, UP1, !UPT ;  /* 0x00000005ff077290 */ /* 0x000fe40008ffe4ff */
[----:B------:R-:W-:-:S07]  /*02e0*/  UIADD3.X UR5, UPT, UPT, URZ, UR5, URZ, UP0, !UPT ;  /* 0x00000005ff057290 */ /* 0x000fce00087fe4ff */
[----:B------:R3:W-:Y:S02]  /*02f0*/  UTMACCTL.PF [UR6] ;  /* 0x00000000060079b9 */ /* 0x0007e40008040000 */
[----:B------:R3:W-:Y:S02]  /*0300*/  UTMACCTL.PF [UR4] ;  /* 0x00000000040079b9 */ /* 0x0007e40008040000 */
[----:B---3--:R-:W-:Y:S01]  /*0310*/  NOP ;  /* 0x0000000000007918 */ /* 0x008fe20000000000 */
.L_x_5:
[----:B------:R-:W-:Y:S05]  /*0320*/  BSYNC.RECONVERGENT B0 ;  /* 0x0000000000007941 */ /* 0x000fea0003800200 */
.L_x_4:
[----:B------:R-:W-:Y:S04]  /*0330*/  BSSY.RECONVERGENT B0, `(.L_x_6) ;  /* 0x000000a000007945 */ /* 0x000fe80003800200 */
        /* <DEDUP_REMOVED lines=9> */
.L_x_7:
[----:B------:R-:W-:Y:S05]  /*03d0*/  BSYNC.RECONVERGENT B0 ;  /* 0x0000000000007941 */ /* 0x000fea0003800200 */
.L_x_6:
[----:B------:R-:W3:Y:S01]  /*03e0*/  LDCU.64 UR4, c[0x0][0x888] ;  /* 0x00011100ff0477ac */ /* 0x000ee20008000a00 */
[----:B------:R-:W-:Y:S02]  /*03f0*/  UISETP.EQ.U32.AND UP1, UPT, UR8, URZ, UPT ;  /* 0x000000ff0800728c */ /* 0x000fe4000bf22070 */
[----:B------:R-:W-:Y:S02]  /*0400*/  UPLOP3.LUT UP3, UPT, UPT, UPT, UPT, 0x80, 0x8 ;  /* 0x000000000008789c */ /* 0x000fe40003f6f070 */
[----:B---3--:R-:W-:-:S04]  /*0410*/  UISETP.NE.U32.AND UP0, UPT, UR4, URZ, UPT ;  /* 0x000000ff0400728c */ /* 0x008fc8000bf05070 */
[----:B------:R-:W-:-:S04]  /*0420*/  UISETP.NE.AND.EX UP0, UPT, UR5, URZ, UPT, UP0 ;  /* 0x000000ff0500728c */ /* 0x000fc8000bf05300 */
[----:B------:R-:W-:-:S04]  /*0430*/  UISETP.EQ.OR.EX UP2, UPT, UR9, URZ, !UP0, UP1 ;  /* 0x000000ff0900728c */ /* 0x000fc8000c742710 */
[----:B------:R-:W-:-:S06]  /*0440*/  UP2UR UR4, UPR, URZ, 0x4 ;  /* 0x00000004ff047883 */ /* 0x000fcc0008000000 */
[----:B------:R-:W-:Y:S01]  /*0450*/  MOV R49, UR4 ;  /* 0x0000000400317c02 */ /* 0x000fe20008000f00 */
[----:B------:R-:W-:Y:S06]  /*0460*/  BRA.U !UP2, `(.L_x_8) ;  /* 0x000000010a207547 */ /* 0x000fec000b800000 */
[----:B------:R-:W-:Y:S01]  /*0470*/  UISETP.NE.U32.AND UP1, UPT, UR8, URZ, UPT ;  /* 0x000000ff0800728c */ /* 0x000fe2000bf25070 */
[----:B-----5:R-:W-:Y:S01]  /*0480*/  FSETP.NEU.AND P0, PT, R26, RZ, PT ;  /* 0x000000ff1a00720b */ /* 0x020fe20003f0d000 */
[----:B------:R-:W-:Y:S02]  /*0490*/  USEL UR4, URZ, 0xffffffff, UP0 ;  /* 0xffffffffff047887 */ /* 0x000fe40008000000 */
[----:B------:R-:W-:-:S10]  /*04a0*/  UISETP.NE.AND.EX UP1, UPT, UR9, URZ, UPT, UP1 ;  /* 0x000000ff0900728c */ /* 0x000fd4000bf25310 */
[----:B------:R-:W-:Y:S01]  /*04b0*/  VOTEU.ANY UP0, P0 ;  /* 0x0000000000ff7886 */ /* 0x000fe20000000100 */
[----:B------:R-:W-:-:S04]  /*04c0*/  @!UP1 USEL UR4, URZ, 0xffffffff, UP0 ;  /* 0xffffffffff049887 */ /* 0x000fc80008000000 */
[----:B------:R-:W-:-:S04]  /*04d0*/  ULOP3.LUT UR4, UR4, 0x1, URZ, 0xc0, !UPT ;  /* 0x0000000104047892 */ /* 0x000fc8000f8ec0ff */
[----:B------:R-:W-:-:S11]  /*04e0*/  UISETP.NE.U32.AND UP3, UPT, UR4, 0x1, UPT ;  /* 0x000000010400788c */ /* 0x000fd6000bf65070 */
.L_x_8:
[----:B------:R-:W3:Y:S01]  /*04f0*/  SHFL.IDX PT, R2, R46, RZ, 0x1f ;  /* 0x00001fff2e027589 */ /* 0x000ee200000e0000 */
[----:B------:R-:W-:-:S04]  /*0500*/  UISETP.NE.AND UP0, UPT, UR22, 0x2, UPT ;  /* 0x000000021600788c */ /* 0x000fc8000bf05270 */
[----:B------:R-:W-:Y:S01]  /*0510*/  USEL UR37, URZ, 0x1, UP0 ;  /* 0x00000001ff257887 */ /* 0x000fe20008000000 */
[----:B---3--:R-:W-:-:S13]  /*0520*/  ISETP.NE.AND P0, PT, R2, RZ, PT ;  /* 0x000000ff0200720c */ /* 0x008fda0003f05270 */
[----:B------:R-:W-:Y:S05]  /*0530*/  @P0 BRA `(.L_x_9) ;  /* 0x0000000400140947 */ /* 0x000fea0003800000 */
[----:B------:R-:W-:Y:S01]  /*0540*/  ELECT P0, URZ, PT ;  /* 0x0000000000ff782f */ /* 0x000fe20003800000 */
[----:B------:R-:W-:-:S12]  /*0550*/  BSSY.RECONVERGENT B0, `(.L_x_9) ;  /* 0x0000043000007945 */ /* 0x000fd80003800200 */
[----:B------:R-:W-:Y:S05]  /*0560*/  @!P0 BRA `(.L_x_10) ;  /* 0x0000000400048947 */ /* 0x000fea0003800000 */
[----:B------:R-:W3:Y:S01]  /*0570*/  S2UR UR4, SR_CgaCtaId ;  /* 0x00000000000479c3 */ /* 0x000ee20000008800 */
[----:B------:R-:W-:Y:S01]  /*0580*/  UMOV UR5, 0x400 ;  /* 0x0000040000057882 */ /* 0x000fe20000000000 */
[----:B------:R-:W-:Y:S01]  /*0590*/  UMOV UR8, 0x1 ;  /* 0x0000000100087882 */ /* 0x000fe20000000000 */
[----:B------:R-:W-:Y:S01]  /*05a0*/  UMOV UR6, 0x2 ;  /* 0x0000000200067882 */ /* 0x000fe20000000000 */
[----:B------:R-:W-:-:S04]  /*05b0*/  UIADD3 UR8, UPT, UPT, -UR8, 0x100000, URZ ;  /* 0x0010000008087890 */ /* 0x000fc8000fffe1ff */
[----:B------:R-:W-:Y:S02]  /*05c0*/  USHF.L.U32 UR9, UR8, 0xb, URZ ;  /* 0x0000000b08097899 */ /* 0x000fe400080006ff */
[----:B------:R-:W-:Y:S02]  /*05d0*/  USHF.L.U32 UR8, UR8, 0x1, URZ ;  /* 0x0000000108087899 */ /* 0x000fe400080006ff */
[----:B------:R-:W-:-:S04]  /*05e0*/  UIADD3 UR6, UPT, UPT, -UR6, 0x100000, URZ ;  /* 0x0010000006067890 */ /* 0x000fc8000fffe1ff */
[----:B------:R-:W-:Y:S02]  /*05f0*/  USHF.L.U32 UR7, UR6, 0xb, URZ ;  /* 0x0000000b06077899 */ /* 0x000fe400080006ff */
[----:B------:R-:W-:Y:S02]  /*0600*/  USHF.L.U32 UR6, UR6, 0x1, URZ ;  /* 0x0000000106067899 */ /* 0x000fe400080006ff */
[----:B---3--:R-:W-:Y:S01]  /*0610*/  ULEA UR4, UR4, UR5, 0x18 ;  /* 0x0000000504047291 */ /* 0x008fe2000f8ec0ff */
[----:B------:R-:W3:Y:S11]  /*0620*/  FENCE.VIEW.ASYNC.S ;  /* 0x00000000000073c6 */ /* 0x000ef60000000000 */
[----:B---3--:R3:W4:Y:S01]  /*0630*/  SYNCS.EXCH.64 URZ, [UR4], UR8 ;  /* 0x0000000804ff75b2 */ /* 0x0087220008000100 */
[----:B------:R3:W1:Y:S01]  /*0640*/  SYNCS.EXCH.64 URZ, [UR4+0xd0], UR6 ;  /* 0x0000d00604ff75b2 */ /* 0x0006620008000100 */
        /* <DEDUP_REMOVED lines=49> */
[----:B------:R3:W1:Y:S02]  /*0960*/  SYNCS.EXCH.64 URZ, [UR4+0x198], UR6 ;  /* 0x0001980604ff75b2 */ /* 0x0006640008000100 */
[----:B---34-:R-:W-:Y:S01]  /*0970*/  NOP ;  /* 0x0000000000007918 */ /* 0x018fe20000000000 */
.L_x_10:
[----:B------:R-:W-:Y:S05]  /*0980*/  BSYNC.RECONVERGENT B0 ;  /* 0x0000000000007941 */ /* 0x000fea0003800200 */
.L_x_9:
[----:B------:R-:W3:Y:S01]  /*0990*/  SHFL.IDX PT, R2, R46, RZ, 0x1f ;  /* 0x00001fff2e027589 */ /* 0x000ee200000e0000 */
[----:B------:R-:W-:Y:S01]  /*09a0*/  NOP ;  /* 0x0000000000007918 */ /* 0x000fe20000000000 */
[----:B---3--:R-:W-:-:S13]  /*09b0*/  ISETP.NE.AND P0, PT, R2, 0x1, PT ;  /* 0x000000010200780c */ /* 0x008fda0003f05270 */
[----:B------:R-:W-:Y:S05]  /*09c0*/  @P0 BRA `(.L_x_11) ;  /* 0x0000000000500947 */ /* 0x000fea0003800000 */
        /* <DEDUP_REMOVED lines=9> */
[----:B------:R-:W-:Y:S01]  /*0a60*/  USHF.L.U32 UR6, UR6, 0x1, URZ ;  /* 0x0000000106067899 */ /* 0x000fe200080006ff */
[----:B------:R-:W-:Y:S01]  /*0a70*/  ELECT P0, URZ, PT ;  /* 0x0000000000ff782f */ /* 0x000fe20003800000 */
[----:B---3--:R-:W-:Y:S01]  /*0a80*/  ULEA UR4, UR4, UR5, 0x18 ;  /* 0x0000000504047291 */ /* 0x008fe2000f8ec0ff */
[----:B------:R-:W3:Y:S11]  /*0a90*/  FENCE.VIEW.ASYNC.S ;  /* 0x00000000000073c6 */ /* 0x000ef60000000000 */
[----:B---3--:R3:W4:Y:S01]  /*0aa0*/  SYNCS.EXCH.64 URZ, [UR4+0x1a0], UR8 ;  /* 0x0001a00804ff75b2 */ /* 0x0087220008000100 */
[----:B------:R3:W1:Y:S01]  /*0ab0*/  SYNCS.EXCH.64 URZ, [UR4+0x1b8], UR6 ;  /* 0x0001b80604ff75b2 */ /* 0x0006620008000100 */
[----:B------:R3:W1:Y:S01]  /*0ac0*/  SYNCS.EXCH.64 URZ, [UR4+0x1a8], UR8 ;  /* 0x0001a80804ff75b2 */ /* 0x0006620008000100 */
[----:B------:R3:W1:Y:S01]  /*0ad0*/  SYNCS.EXCH.64 URZ, [UR4+0x1c0], UR6 ;  /* 0x0001c00604ff75b2 */ /* 0x0006620008000100 */
[----:B------:R3:W1:Y:S01]  /*0ae0*/  SYNCS.EXCH.64 URZ, [UR4+0x1b0], UR8 ;  /* 0x0001b00804ff75b2 */ /* 0x0006620008000100 */
[----:B------:R3:W1:Y:S01]  /*0af0*/  SYNCS.EXCH.64 URZ, [UR4+0x1c8], UR6 ;  /* 0x0001c80604ff75b2 */ /* 0x0006620008000100 */
[----:B------:R-:W-:Y:S01]  /*0b00*/  NOP ;  /* 0x0000000000007918 */ /* 0x000fe20000000000 */
.L_x_11:
[----:B------:R-:W2:Y:S01]  /*0b10*/  SHFL.IDX PT, R2, R46, RZ, 0x1f ;  /* 0x00001fff2e027589 */ /* 0x000ea200000e0000 */
[----:B------:R-:W-:Y:S01]  /*0b20*/  NOP ;  /* 0x0000000000007918 */ /* 0x000fe20000000000 */
[----:B--2---:R-:W-:-:S13]  /*0b30*/  ISETP.NE.AND P0, PT, R2, 0x3, PT ;  /* 0x000000030200780c */ /* 0x004fda0003f05270 */
[----:B------:R-:W-:Y:S05]  /*0b40*/  @P0 BRA `(.L_x_12) ;  /* 0x0000000000300947 */ /* 0x000fea0003800000 */
[----:B---3--:R-:W2:Y:S01]  /*0b50*/  S2UR UR6, SR_CgaCtaId ;  /* 0x00000000000679c3 */ /* 0x008ea20000008800 */
[----:B------:R-:W-:Y:S01]  /*0b60*/  UMOV UR4, 0x400 ;  /* 0x0000040000047882 */ /* 0x000fe20000000000 */
[----:B------:R-:W-:Y:S01]  /*0b70*/  UMOV UR5, 0x20 ;  /* 0x0000002000057882 */ /* 0x000fe20000000000 */
[----:B------:R-:W-:Y:S01]  /*0b80*/  ELECT P0, URZ, PT ;  /* 0x0000000000ff782f */ /* 0x000fe20003800000 */
[----:B--2---:R-:W-:Y:S02]  /*0b90*/  ULEA UR6, UR6, UR4, 0x18 ;  /* 0x0000000406067291 */ /* 0x004fe4000f8ec0ff */
[----:B------:R-:W-:-:S04]  /*0ba0*/  UIADD3 UR4, UPT, UPT, -UR5, 0x100000, URZ ;  /* 0x0010000005047890 */ /* 0x000fc8000fffe1ff */
[----:B------:R-:W-:Y:S02]  /*0bb0*/  USHF.L.U32 UR5, UR4, 0xb, URZ ;  /* 0x0000000b04057899 */ /* 0x000fe400080006ff */
[----:B------:R-:W-:Y:S01]  /*0bc0*/  USHF.L.U32 UR4, UR4, 0x1, URZ ;  /* 0x0000000104047899 */ /* 0x000fe200080006ff */
[----:B------:R-:W2:Y:S11]  /*0bd0*/  FENCE.VIEW.ASYNC.S ;  /* 0x00000000000073c6 */ /* 0x000eb60000000000 */
[----:B--2---:R2:W3:Y:S01]  /*0be0*/  SYNCS.EXCH.64 URZ, [UR6+0x1d0], UR4 ;  /* 0x0001d00406ff75b2 */ /* 0x0044e20008000100 */
[----:B------:R2:W1:Y:S01]  /*0bf0*/  SYNCS.EXCH.64 URZ, [UR6+0x1d8], UR4 ;  /* 0x0001d80406ff75b2 */ /* 0x0004620008000100 */
[----:B------:R-:W-:Y:S01]  /*0c00*/  NOP ;  /* 0x0000000000007918 */ /* 0x000fe20000000000 */
.L_x_12:
[----:B------:R-:W4:Y:S01]  /*0c10*/  SHFL.IDX PT, R2, R46, RZ, 0x1f ;  /* 0x00001fff2e027589 */ /* 0x000f2200000e0000 */
[----:B------:R-:W-:Y:S01]  /*0c20*/  NOP ;  /* 0x0000000000007918 */ /* 0x000fe20000000000 */
[----:B----4-:R-:W-:-:S13]  /*0c30*/  ISETP.NE.AND P0, PT, R2, 0x4, PT ;  /* 0x000000040200780c */ /* 0x010fda0003f05270 */
[----:B------:R-:W-:Y:S05]  /*0c40*/  @P0 BRA `(.L_x_13) ;  /* 0x00000000004c0947 */ /* 0x000fea0003800000 */
[----:B--23--:R-:W2:Y:S01]  /*0c50*/  S2UR UR6, SR_CgaCtaId ;  /* 0x00000000000679c3 */ /* 0x00cea20000008800 */
[----:B------:R-:W-:Y:S01]  /*0c60*/  UMOV UR4, 0x1e0 ;  /* 0x000001e000047882 */ /* 0x000fe20000000000 */
[----:B------:R-:W-:Y:S01]  /*0c70*/  UMOV UR5, 0x400 ;  /* 0x0000040000057882 */ /* 0x000fe20000000000 */
[----:B------:R-:W-:Y:S01]  /*0c80*/  USEL UR4, UR4, 0x1a0, UP3 ;  /* 0x000001a004047887 */ /* 0x000fe20009800000 */
[----:B------:R-:W-:Y:S01]  /*0c90*/  UMOV UR8, 0x1 ;  /* 0x0000000100087882 */ /* 0x000fe20000000000 */
[----:B------:R-:W-:Y:S01]  /*0ca0*/  ELECT P0, URZ, PT ;  /* 0x0000000000ff782f */ /* 0x000fe20003800000 */
[----:B------:R-:W-:-:S04]  /*0cb0*/  UIADD3 UR8, UPT, UPT, -UR8, 0x100000, URZ ;  /* 0x0010000008087890 */ /* 0x000fc8000fffe1ff */
[----:B------:R-:W-:Y:S02]  /*0cc0*/  USHF.L.U32 UR9, UR8, 0xb, URZ ;  /* 0x0000000b08097899 */ /* 0x000fe400080006ff */
[----:B------:R-:W-:Y:S02]  /*0cd0*/  USHF.L.U32 UR8, UR8, 0x1, URZ ;  /* 0x0000000108087899 */ /* 0x000fe400080006ff */
[----:B--2---:R-:W-:Y:S02]  /*0ce0*/  ULEA UR6, UR6, UR5, 0x18 ;  /* 0x0000000506067291 */ /* 0x004fe4000f8ec0ff */
[----:B------:R-:W-:-:S04]  /*0cf0*/  UIADD3 UR4, UPT, UPT, -UR4, 0x100000, URZ ;  /* 0x0010000004047890 */ /* 0x000fc8000fffe1ff */
[----:B------:R-:W-:Y:S02]  /*0d00*/  USHF.L.U32 UR5, UR4, 0xb, URZ ;  /* 0x0000000b04057899 */ /* 0x000fe400080006ff */
[----:B------:R-:W-:Y:S01]  /*0d10*/  USHF.L.U32 UR4, UR4, 0x1, URZ ;  /* 0x0000000104047899 */ /* 0x000fe200080006ff */
[----:B------:R-:W2:Y:S03]  /*0d20*/  FENCE.VIEW.ASYNC.S ;  /* 0x00000000000073c6 */ /* 0x000ea60000000000 */
[----:B--2---:R4:W2:Y:S08]  /*0d30*/  SYNCS.EXCH.64 URZ, [UR6+0x1e0], UR8 ;  /* 0x0001e00806ff75b2 */ /* 0x0048b00008000100 */
[----:B------:R4:W3:Y:S01]  /*0d40*/  SYNCS.EXCH.64 URZ, [UR6+0x1f0], UR4 ;  /* 0x0001f00406ff75b2 */ /* 0x0008e20008000100 */
[----:B------:R4:W1:Y:S01]  /*0d50*/  SYNCS.EXCH.64 URZ, [UR6+0x1e8], UR8 ;  /* 0x0001e80806ff75b2 */ /* 0x0008620008000100 */
[----:B------:R4:W1:Y:S02]  /*0d60*/  SYNCS.EXCH.64 URZ, [UR6+0x1f8], UR4 ;  /* 0x0001f80406ff75b2 */ /* 0x0008640008000100 */
[----:B----4-:R-:W-:Y:S01]  /*0d70*/  NOP ;  /* 0x0000000000007918 */ /* 0x010fe20000000000 */
.L_x_13:
[----:B------:R-:W4:Y:S01]  /*0d80*/  SHFL.IDX PT, R2, R46, RZ, 0x1f ;  /* 0x00001fff2e027589 */ /* 0x000f2200000e0000 */
[----:B------:R-:W-:Y:S01]  /*0d90*/  NOP ;  /* 0x0000000000007918 */ /* 0x000fe20000000000 */
[----:B----4-:R-:W-:-:S13]  /*0da0*/  ISETP.NE.AND P0, PT, R2, 0x5, PT ;  /* 0x000000050200780c */ /* 0x010fda0003f05270 */
[----:B------:R-:W-:Y:S05]  /*0db0*/  @P0 BRA `(.L_x_14) ;  /* 0x0000000000580947 */ /* 0x000fea0003800000 */
[----:B--23--:R-:W2:Y:S01]  /*0dc0*/  S2UR UR4, SR_CgaCtaId ;  /* 0x00000000000479c3 */ /* 0x00cea20000008800 */
        /* <DEDUP_REMOVED lines=10> */
[----:B--2---:R-:W-:Y:S01]  /*0e70*/  ULEA UR4, UR4, UR5, 0x18 ;  /* 0x0000000504047291 */ /* 0x004fe2000f8ec0ff */
[----:B------:R-:W2:Y:S11]  /*0e80*/  FENCE.VIEW.ASYNC.S ;  /* 0x00000000000073c6 */ /* 0x000eb60000000000 */
[----:B--2---:R4:W2:Y:S01]  /*0e90*/  SYNCS.EXCH.64 URZ, [UR4+0x200], UR8 ;  /* 0x0002000804ff75b2 */ /* 0x0048a20008000100 */
[----:B------:R4:W3:Y:S01]  /*0ea0*/  SYNCS.EXCH.64 URZ, [UR4+0x220], UR6 ;  /* 0x0002200604ff75b2 */ /* 0x0008e20008000100 */
[----:B------:R4:W1:Y:S01]  /*0eb0*/  SYNCS.EXCH.64 URZ, [UR4+0x208], UR8 ;  /* 0x0002080804ff75b2 */ /* 0x0008620008000100 */
[----:B------:R4:W1:Y:S01]  /*0ec0*/  SYNCS.EXCH.64 URZ, [UR4+0x228], UR6 ;  /* 0x0002280604ff75b2 */ /* 0x0008620008000100 */
[----:B------:R4:W1:Y:S01]  /*0ed0*/  SYNCS.EXCH.64 URZ, [UR4+0x210], UR8 ;  /* 0x0002100804ff75b2 */ /* 0x0008620008000100 */
[----:B------:R4:W1:Y:S01]  /*0ee0*/  SYNCS.EXCH.64 URZ, [UR4+0x230], UR6 ;  /* 0x0002300604ff75b2 */ /* 0x0008620008000100 */
[----:B------:R4:W1:Y:S01]  /*0ef0*/  SYNCS.EXCH.64 URZ, [UR4+0x218], UR8 ;  /* 0x0002180804ff75b2 */ /* 0x0008620008000100 */
[----:B------:R4:W1:Y:S02]  /*0f00*/  SYNCS.EXCH.64 URZ, [UR4+0x238], UR6 ;  /* 0x0002380604ff75b2 */ /* 0x0008640008000100 */
[----:B----4-:R-:W-:Y:S01]  /*0f10*/  NOP ;  /* 0x0000000000007918 */ /* 0x010fe20000000000 */
.L_x_14:
[----:B------:R-:W4:Y:S01]  /*0f20*/  SHFL.IDX PT, R2, R46, RZ, 0x1f ;  /* 0x00001fff2e027589 */ /* 0x000f2200000e0000 */
[----:B------:R-:W1:Y:S01]  /*0f30*/  S2UR UR54, SR_CgaCtaId ;  /* 0x00000000003679c3 */ /* 0x000e620000008800 */
[----:B------:R-:W-:Y:S01]  /*0f40*/  NOP ;  /* 0x0000000000007918 */ /* 0x000fe20000000000 */
[----:B----4-:R-:W-:-:S13]  /*0f50*/  ISETP.NE.AND P0, PT, R2, 0x3, PT ;  /* 0x000000030200780c */ /* 0x010fda0003f05270 */
[----:B-1----:R-:W-:Y:S05]  /*0f60*/  @P0 BRA `(.L_x_15) ;  /* 0x0000000000340947 */ /* 0x002fea0003800000 */
[----:B--23--:R-:W-:Y:S01]  /*0f70*/  UMOV UR4, 0x400 ;  /* 0x0000040000047882 */ /* 0x00cfe20000000000 */
[----:B------:R-:W-:Y:S01]  /*0f80*/  UMOV UR6, 0x20 ;  /* 0x0000002000067882 */ /* 0x000fe20000000000 */
[----:B------:R-:W-:Y:S02]  /*0f90*/  ULEA UR4, UR54, UR4, 0x18 ;  /* 0x0000000436047291 */ /* 0x000fe4000f8ec0ff */
[----:B------:R-:W-:-:S04]  /*0fa0*/  UIADD3 UR6, UPT, UPT, -UR6, 0x100000, URZ ;  /* 0x0010000006067890 */ /* 0x000fc8000fffe1ff */
[----:B------:R-:W-:Y:S02]  /*0fb0*/  USHF.L.U32 UR7, UR6, 0xb, URZ ;  /* 0x0000000b06077899 */ /* 0x000fe400080006ff */
[----:B------:R-:W-:Y:S01]  /*0fc0*/  USHF.L.U32 UR6, UR6, 0x1, URZ ;  /* 0x0000000106067899 */ /* 0x000fe200080006ff */
[----:B------:R-:W-:Y:S01]  /*0fd0*/  ELECT P0, URZ, PT ;  /* 0x0000000000ff782f */ /* 0x000fe20003800000 */
[----:B------:R-:W1:Y:S10]  /*0fe0*/  FENCE.VIEW.ASYNC.S ;  /* 0x00000000000073c6 */ /* 0x000e740000000000 */
[----:B-1----:R1:W4:Y:S01]  /*0ff0*/  SYNCS.EXCH.64 URZ, [UR4+0x240], UR6 ;  /* 0x0002400604ff75b2 */ /* 0x0023220008000100 */
[----:B------:R1:W2:Y:S01]  /*1000*/  SYNCS.EXCH.64 URZ, [UR4+0x250], UR6 ;  /* 0x0002500604ff75b2 */ /* 0x0002a20008000100 */
[----:B------:R1:W3:Y:S01]  /*1010*/  SYNCS.EXCH.64 URZ, [UR4+0x248], UR6 ;  /* 0x0002480604ff75b2 */ /* 0x0002e20008000100 */
[----:B------:R1:W1:Y:S01]  /*1020*/  SYNCS.EXCH.64 URZ, [UR4+0x258], UR6 ;  /* 0x0002580604ff75b2 */ /* 0x0002620008000100 */
[----:B------:R-:W-:Y:S01]  /*1030*/  NOP ;  /* 0x0000000000007918 */ /* 0x000fe20000000000 */
.L_x_15:
[----:B-123--:R-:W1:Y:S01]  /*1040*/  LDCU UR4, c[0x0][0x36c] ;  /* 0x00006d80ff0477ac */ /* 0x00ee620008000800 */
[----:B------:R-:W-:Y:S01]  /*1050*/  ISETP.NE.OR P3, PT, R0, 0x2, !P3 ;  /* 0x000000020000780c */ /* 0x000fe20005f65670 */
[----:B------:R-:W-:Y:S01]  /*1060*/  NOP ;  /* 0x0000000000007918 */ /* 0x000fe20000000000 */
[----:B------:R-:W-:Y:S01]  /*1070*/  LOP3.LUT R0, R55, 0x1f, RZ, 0xc0, !PT ;  /* 0x0000001f37007812 */ /* 0x000fe200078ec0ff */
[----:B------:R-:W-:Y:S02]  /*1080*/  UISETP.NE.AND UP4, UPT, UR22, URZ, UPT ;  /* 0x000000ff1600728c */ /* 0x000fe4000bf85270 */
[----:B-1----:R-:W-:-:S09]  /*1090*/  UISETP.EQ.U32.AND UP5, UPT, UR4, 0x1, UPT ;  /* 0x000000010400788c */ /* 0x002fd2000bfa2070 */
[----:B------:R-:W-:Y:S05]  /*10a0*/  BRA.U !UP5, `(.L_x_16) ;  /* 0x000000010d087547 */ /* 0x000fea000b800000 */
[----:B----4-:R-:W-:Y:S01]  /*10b0*/  UCGABAR_ARV ;  /* 0x00000000000079c7 */ /* 0x010fe20008000000 */
[----:B------:R-:W-:Y:S05]  /*10c0*/  BRA `(.L_x_17) ;  /* 0x0000000000047947 */ /* 0x000fea0003800000 */
.L_x_16:
[----:B----4-:R-:W-:Y:S01]  /*10d0*/  NOP ;  /* 0x0000000000007918 */ /* 0x010fe20000000000 */
.L_x_17:
[----:B------:R-:W1:Y:S01]  /*10e0*/  S2UR UR7, SR_CTAID.X ;  /* 0x00000000000779c3 */ /* 0x000e620000002500 */
[----:B------:R-:W-:-:S05]  /*10f0*/  CS2R.32 R48, SR_CgaSize ;  /* 0x0000000000307805 */ /* 0x000fca0000008a00 */
[----:B------:R-:W-:-:S05]  /*1100*/  IMAD R48, R48, -0xa0, RZ ;  /* 0xffffff6030307824 */ /* 0x000fca00078e02ff */
[----:B------:R-:W-:-:S14]  /*1110*/  R2UR UR5, R48 ;  /* 0x00000000300572ca */ /* 0x000fdc00000e0000 */
[----:B------:R-:W2:Y:S01]  /*1120*/  LDCU UR5, c[0x0][UR5+0x2b0] ;  /* 0x00005600050577ac */ /* 0x000ea20008000800 */
[----:B------:R-:W-:-:S05]  /*1130*/  CS2R.32 R48, SR_CgaSize ;  /* 0x0000000000307805 */ /* 0x000fca0000008a00 */
[----:B------:R-:W-:-:S05]  /*1140*/  IMAD R48, R48, -0xa0, RZ ;  /* 0xffffff6030307824 */ /* 0x000fca00078e02ff */
[----:B------:R-:W-:-:S14]  /*1150*/  R2UR UR4, R48 ;  /* 0x00000000300472ca */ /* 0x000fdc00000e0000 */
[----:B------:R-:W3:Y:S01]  /*1160*/  LDCU UR4, c[0x0][UR4+0x2b4] ;  /* 0x00005680040477ac */ /* 0x000ee20008000800 */
[----:B------:R-:W4:Y:S01]  /*1170*/  S2UR UR8, SR_CTAID.Y ;  /* 0x00000000000879c3 */ /* 0x000f220000002600 */
[----:B------:R-:W-:-:S05]  /*1180*/  CS2R.32 R48, SR_CgaSize ;  /* 0x0000000000307805 */ /* 0x000fca0000008a00 */
[----:B------:R-:W-:-:S05]  /*1190*/  IMAD R48, R48, -0xa0, RZ ;  /* 0xffffff6030307824 */ /* 0x000fca00078e02ff */
[----:B------:R-:W-:-:S14]  /*11a0*/  R2UR UR9, R48 ;  /* 0x00000000300972ca */ /* 0x000fdc00000e0000 */
[----:B------:R-:W3:Y:S01]  /*11b0*/  LDCU UR9, c[0x0][UR9+0x2a0] ;  /* 0x00005400090977ac */ /* 0x000ee20008000800 */
[----:B------:R-:W-:-:S05]  /*11c0*/  CS2R.32 R48, SR_CgaSize ;  /* 0x0000000000307805 */ /* 0x000fca0000008a00 */
[----:B------:R-:W-:-:S05]  /*11d0*/  IMAD R48, R48, -0xa0, RZ ;  /* 0xffffff6030307824 */ /* 0x000fca00078e02ff */
[----:B------:R-:W-:-:S14]  /*11e0*/  R2UR UR10, R48 ;  /* 0x00000000300a72ca */ /* 0x000fdc00000e0000 */
[----:B------:R-:W3:Y:S01]  /*11f0*/  LDCU UR10, c[0x0][UR10+0x2a4] ;  /* 0x000054800a0a77ac */ /* 0x000ee20008000800 */
[----:B------:R-:W3:Y:S01]  /*1200*/  S2UR UR36, SR_CTAID.Z ;  /* 0x00000000002479c3 */ /* 0x000ee20000002700 */
[----:B------:R-:W3:Y:S01]  /*1210*/  LDCU UR23, c[0x0][0xb24] ;  /* 0x00016480ff1777ac */ /* 0x000ee20008000800 */
[----:B------:R-:W3:Y:S01]  /*1220*/  LDCU UR40, c[0x0][0xb24] ;  /* 0x00016480ff2877ac */ /* 0x000ee20008000800 */
[----:B-1----:R-:W-:Y:S01]  /*1230*/  I2FP.F32.U32 R3, UR7 ;  /* 0x0000000700037c45 */ /* 0x002fe20008201000 */
[----:B------:R-:W1:Y:S04]  /*1240*/  LDCU UR27, c[0x0][0xb30] ;  /* 0x00016600ff1b77ac */ /* 0x000e680008000800 */
[----:B--2---:R-:W-:Y:S01]  /*1250*/  FMUL R3, R3, UR5 ;  /* 0x0000000503037c20 */ /* 0x004fe20008400000 */
[----:B------:R-:W-:Y:S01]  /*1260*/  USHF.L.U32 UR24, UR54, 0xa, URZ ;  /* 0x0000000a36187899 */ /* 0x000fe200080006ff */
[----:B----4-:R-:W-:Y:S01]  /*1270*/  I2FP.F32.U32 R2, UR8 ;  /* 0x0000000800027c45 */ /* 0x010fe20008201000 */
[----:B------:R-:W-:Y:S01]  /*1280*/  UMOV UR26, UR7 ;  /* 0x00000007001a7c82 */ /* 0x000fe20008000000 */
[----:B------:R-:W-:-:S02]  /*1290*/  UMOV UR30, UR8 ;  /* 0x00000008001e7c82 */ /* 0x000fc40008000000 */
[----:B------:R-:W2:Y:S01]  /*12a0*/  F2I.U32.TRUNC.NTZ R3, R3 ;  /* 0x0000000300037305 */ /* 0x000ea2000020f000 */
[----:B---3--:R-:W-:Y:S01]  /*12b0*/  UISETP.GE.AND UP2, UPT, UR23, 0x1, UPT ;  /* 0x000000011700788c */ /* 0x008fe2000bf46270 */
[----:B------:R-:W-:-:S06]  /*12c0*/  FMUL R2, R2, UR4 ;  /* 0x0000000402027c20 */ /* 0x000fcc0008400000 */
[----:B------:R-:W3:Y:S01]  /*12d0*/  F2I.U32.TRUNC.NTZ R2, R2 ;  /* 0x0000000200027305 */ /* 0x000ee2000020f000 */
[----:B--2---:R-:W-:Y:S02]  /*12e0*/  R2UR UR4, R3 ;  /* 0x00000000030472ca */ /* 0x004fe400000e0000 */
[----:B---3--:R-:W-:Y:S02]  /*12f0*/  R2UR UR6, R2 ;  /* 0x00000000020672ca */ /* 0x008fe400000e0000 */
[----:B------:R-:W-:-:S09]  /*1300*/  PRMT R2, RZ, 0x7610, R2 ;  /* 0x00007610ff027816 */ /* 0x000fd20000000002 */
[----:B------:R-:W-:-:S04]  /*1310*/  UIADD3 UR5, UPT, UPT, -UR4, URZ, URZ ;  /* 0x000000ff04057290 */ /* 0x000fc8000fffe1ff */
[----:B------:R-:W-:Y:S02]  /*1320*/  UIMAD UR5, UR9, UR5, UR7 ;  /* 0x00000005090572a4 */ /* 0x000fe4000f8e0207 */
[----:B------:R-:W-:-:S04]  /*1330*/  UIADD3 UR4, UPT, UPT, -UR6, URZ, URZ ;  /* 0x000000ff06047290 */ /* 0x000fc8000fffe1ff */
[----:B------:R-:W-:Y:S01]  /*1340*/  IMAD.U32 R48, RZ, RZ, UR5 ;  /* 0x00000005ff307e24 */ /* 0x000fe2000f8e00ff */
[----:B------:R-:W-:-:S06]  /*1350*/  UIMAD UR4, UR10, UR4, UR8 ;  /* 0x000000040a0472a4 */ /* 0x000fcc000f8e0208 */
[----:B------:R-:W-:Y:S01]  /*1360*/  IMAD.U32 R47, RZ, RZ, UR4 ;  /* 0x00000004ff2f7e24 */ /* 0x000fe2000f8e00ff */
[----:B-1----:R-:W-:Y:S06]  /*1370*/  BRA.U UP4, `(.L_x_18) ;  /* 0x00000001042c7547 */ /* 0x002fec000b800000 */
[----:B------:R-:W-:Y:S02]  /*1380*/  R2UR UR5, R47 ;  /* 0x000000002f0572ca */ /* 0x000fe400000e0000 */
[----:B------:R-:W-:-:S11]  /*1390*/  R2UR UR4, R48 ;  /* 0x00000000300472ca */ /* 0x000fd600000e0000 */
[----:B------:R-:W-:Y:S02]  /*13a0*/  UISETP.NE.AND UP0, UPT, UR5, URZ, UPT ;  /* 0x000000ff0500728c */ /* 0x000fe4000bf05270 */
[----:B------:R-:W-:Y:S02]  /*13b0*/  UISETP.NE.AND UP1, UPT, UR5, 0x1, UPT ;  /* 0x000000010500788c */ /* 0x000fe4000bf25270 */
[----:B------:R-:W-:-:S04]  /*13c0*/  UISETP.EQ.OR UP0, UPT, UR4, URZ, !UP0 ;  /* 0x000000ff0400728c */ /* 0x000fc8000c702670 */
[----:B------:R-:W-:Y:S02]  /*13d0*/  USEL UR5, URZ, 0x1, !UP0 ;  /* 0x00000001ff057887 */ /* 0x000fe4000c000000 */
[----:B------:R-:W-:Y:S02]  /*13e0*/  UISETP.NE.AND UP0, UPT, UR4, URZ, UPT ;  /* 0x000000ff0400728c */ /* 0x000fe4000bf05270 */
[----:B------:R-:W-:-:S04]  /*13f0*/  USEL UR4, URZ, 0x2, UP1 ;  /* 0x00000002ff047887 */ /* 0x000fc80008800000 */
[----:B------:R-:W-:-:S04]  /*1400*/  USEL UR4, UR4, 0x2, UP0 ;  /* 0x0000000204047887 */ /* 0x000fc80008000000 */
[----:B------:R-:W-:-:S06]  /*1410*/  UIADD3 UR4, UPT, UPT, UR5, UR4, URZ ;  /* 0x0000000405047290 */ /* 0x000fcc000fffe0ff */
[----:B------:R-:W-:Y:S02]  /*1420*/  IMAD.U32 R2, RZ, RZ, UR4 ;  /* 0x00000004ff027e24 */ /* 0x000fe4000f8e00ff */
.L_x_18:
[----:B------:R-:W-:Y:S05]  /*1430*/  BRA.U !UP2, `(.L_x_19) ;  /* 0x000000010ad47547 */ /* 0x000fea000b800000 */
[----:B------:R-:W1:Y:S01]  /*1440*/  LDCU.128 UR12, c[0x0][0xb10] ;  /* 0x00016200ff0c77ac */ /* 0x000e620008000c00 */
[----:B------:R-:W2:Y:S01]  /*1450*/  LDCU UR6, c[0x0][0x370] ;  /* 0x00006e00ff0677ac */ /* 0x000ea20008000800 */
[----:B------:R-:W3:Y:S01]  /*1460*/  LDCU UR5, c[0x0][0x374] ;  /* 0x00006e80ff0577ac */ /* 0x000ee20008000800 */
[----:B------:R-:W4:Y:S01]  /*1470*/  LDCU UR25, c[0x0][0xb0c] ;  /* 0x00016180ff1977ac */ /* 0x000f220008000800 */
[----:B------:R-:W4:Y:S01]  /*1480*/  LDCU UR4, c[0x0][0xb20] ;  /* 0x00016400ff0477ac */ /* 0x000f220008000800 */
[----:B------:R-:W4:Y:S01]  /*1490*/  LDCU.64 UR8, c[0x0][0xb28] ;  /* 0x00016500ff0877ac */ /* 0x000f220008000a00 */
[----:B-1----:R-:W-:Y:S02]  /*14a0*/  UISETP.NE.AND UP0, UPT, UR14, 0x1, UPT ;  /* 0x000000010e00788c */ /* 0x002fe4000bf05270 */
[----:B---3--:R-:W-:Y:S02]  /*14b0*/  UIMAD.WIDE.U32 UR10, UR5, UR15, URZ ;  /* 0x0000000f050a72a5 */ /* 0x008fe4000f8e00ff */
[----:B--2---:R-:W-:-:S02]  /*14c0*/  UIMAD.WIDE.U32 UR18, UR6, UR12, URZ ;  /* 0x0000000c061272a5 */ /* 0x004fc4000f8e00ff */
[----:B----4-:R-:W-:Y:S02]  /*14d0*/  UISETP.NE.AND UP1, UPT, UR25, 0x1, UPT ;  /* 0x000000011900788c */ /* 0x010fe4000bf25270 */
[----:B------:R-:W-:Y:S01]  /*14e0*/  UISETP.NE.AND UP2, UPT, UR23, 0x1, UPT ;  /* 0x000000011700788c */ /* 0x000fe2000bf45270 */
[----:B------:R-:W-:Y:S02]  /*14f0*/  UMOV UR10, UR11 ;  /* 0x0000000b000a7c82 */ /* 0x000fe40008000000 */
[----:B------:R-:W-:Y:S01]  /*1500*/  UMOV UR18, UR19 ;  /* 0x0000001300127c82 */ /* 0x000fe20008000000 */
[----:B------:R-:W-:Y:S02]  /*1510*/  @UP0 USHF.R.U32.HI UR5, URZ, UR4, UR10 ;  /* 0x00000004ff050299 */ /* 0x000fe4000801160a */
[----:B------:R-:W-:Y:S02]  /*1520*/  UIMAD.WIDE.U32 UR20, UR30, UR15, URZ ;  /* 0x0000000f1e1472a5 */ /* 0x000fe4000f8e00ff */
[----:B------:R-:W-:-:S02]  /*1530*/  UIMAD.WIDE.U32 UR10, UR5, UR8, URZ ;  /* 0x00000008050a72a5 */ /* 0x000fc4000f8e00ff */
[----:B------:R-:W-:Y:S02]  /*1540*/  @UP1 USHF.R.U32.HI UR6, URZ, UR13, UR18 ;  /* 0x0000000dff061299 */ /* 0x000fe40008011612 */
[----:B------:R-:W-:Y:S02]  /*1550*/  UIMAD.WIDE.U32 UR16, UR26, UR12, URZ ;  /* 0x0000000c1a1072a5 */ /* 0x000fe4000f8e00ff */
[----:B------:R-:W-:Y:S01]  /*1560*/  UIMAD.WIDE.U32 UR18, UR6, UR8, URZ ;  /* 0x00000008061272a5 */ /* 0x000fe2000f8e00ff */
[----:B------:R-:W-:Y:S01]  /*1570*/  UMOV UR20, UR21 ;  /* 0x0000001500147c82 */ /* 0x000fe20008000000 */
[----:B------:R-:W-:Y:S01]  /*1580*/  UMOV UR10, UR11 ;  /* 0x0000000b000a7c82 */ /* 0x000fe20008000000 */
[----:B------:R-:W-:Y:S02]  /*1590*/  USHF.R.U32.HI UR20, URZ, UR4, UR20 ;  /* 0x00000004ff147299 */ /* 0x000fe40008011614 */
[----:B------:R-:W-:Y:S02]  /*15a0*/  @UP2 USHF.R.U32.HI UR5, URZ, UR9, UR10 ;  /* 0x00000009ff052299 */ /* 0x000fe4000801160a */
[----:B------:R-:W-:Y:S01]  /*15b0*/  UMOV UR7, UR19 ;  /* 0x0000001300077c82 */ /* 0x000fe20008000000 */
[----:B------:R-:W-:Y:S01]  /*15c0*/  UMOV UR16, UR17 ;  /* 0x0000001100107c82 */ /* 0x000fe20008000000 */
[----:B------:R-:W-:-:S02]  /*15d0*/  @UP2 USHF.R.U32.HI UR6, URZ, UR9, UR7 ;  /* 0x00000009ff062299 */ /* 0x000fc40008011607 */
[----:B------:R-:W-:Y:S02]  /*15e0*/  USHF.R.U32.HI UR13, URZ, UR13, UR16 ;  /* 0x0000000dff0d7299 */ /* 0x000fe40008011610 */
[----:B------:R-:W-:Y:S02]  /*15f0*/  USEL UR4, UR30, UR20, !UP0 ;  /* 0x000000141e047287 */ /* 0x000fe4000c000000 */
[----:B------:R-:W-:Y:S02]  /*1600*/  UIMAD UR7, UR5, UR23, URZ ;  /* 0x00000017050772a4 */ /* 0x000fe4000f8e02ff */
[----:B------:R-:W-:Y:S02]  /*1610*/  USEL UR5, UR26, UR13, !UP1 ;  /* 0x0000000d1a057287 */ /* 0x000fe4000c800000 */
[----:B------:R-:W-:Y:S02]  /*1620*/  UIMAD UR12, UR6, UR23, URZ ;  /* 0x00000017060c72a4 */ /* 0x000fe4000f8e02ff */
[----:B------:R-:W-:-:S02]  /*1630*/  UISETP.GE.AND UP0, UPT, UR4, UR7, UPT ;  /* 0x000000070400728c */ /* 0x000fc4000bf06270 */
[----:B------:R-:W-:Y:S02]  /*1640*/  UIMAD.WIDE.U32 UR10, UR4, UR8, URZ ;  /* 0x00000008040a72a5 */ /* 0x000fe4000f8e00ff */
[----:B------:R-:W-:Y:S02]  /*1650*/  UISETP.GE.OR UP0, UPT, UR5, UR12, UP0 ;  /* 0x0000000c0500728c */ /* 0x000fe40008706670 */
[----:B------:R-:W-:Y:S02]  /*1660*/  UIMAD.WIDE.U32 UR12, UR5, UR8, URZ ;  /* 0x00000008050c72a5 */ /* 0x000fe4000f8e00ff */
[----:B------:R-:W-:Y:S01]  /*1670*/  UIADD3 UR10, UPT, UPT, -UR4, URZ, URZ ;  /* 0x000000ff040a7290 */ /* 0x000fe2000fffe1ff */
[----:B------:R-:W-:Y:S01]  /*1680*/  UMOV UR8, UR11 ;  /* 0x0000000b00087c82 */ /* 0x000fe20008000000 */
[----:B------:R-:W-:Y:S02]  /*1690*/  UIADD3 UR11, UPT, UPT, -UR5, URZ, URZ ;  /* 0x000000ff050b7290 */ /* 0x000fe4000fffe1ff */
[----:B------:R-:W-:-:S03]  /*16a0*/  USHF.R.U32.HI UR8, URZ, UR9, UR8 ;  /* 0x00000009ff087299 */ /* 0x000fc60008011608 */
[----:B------:R-:W-:Y:S01]  /*16b0*/  @!UP0 UMOV UR7, UR13 ;  /* 0x0000000d00078c82 */ /* 0x000fe20008000000 */
[----:B------:R-:W-:Y:S02]  /*16c0*/  UIMAD UR30, UR14, UR10, UR30 ;  /* 0x0000000a0e1e72a4 */ /* 0x000fe4000f8e021e */
[----:B------:R-:W-:Y:S02]  /*16d0*/  USEL UR8, UR4, UR8, !UP2 ;  /* 0x0000000804087287 */ /* 0x000fe4000d000000 */
[----:B------:R-:W-:Y:S02]  /*16e0*/  @!UP0 USHF.R.U32.HI UR7, URZ, UR9, UR7 ;  /* 0x00000009ff078299 */ /* 0x000fe40008011607 */
[----:B------:R-:W-:Y:S02]  /*16f0*/  UIADD3 UR9, UPT, UPT, -UR8, URZ, URZ ;  /* 0x000000ff08097290 */ /* 0x000fe4000fffe1ff */
[----:B------:R-:W-:Y:S02]  /*1700*/  @!UP0 USEL UR7, UR5, UR7, !UP2 ;  /* 0x0000000705078287 */ /* 0x000fe4000d000000 */
[----:B------:R-:W-:-:S02]  /*1710*/  UIMAD UR9, UR23, UR9, UR4 ;  /* 0x00000009170972a4 */ /* 0x000fc4000f8e0204 */
[----:B------:R-:W-:Y:S02]  /*1720*/  @!UP0 UIADD3 UR8, UPT, UPT, UR8, -UR7, URZ ;  /* 0x8000000708088290 */ /* 0x000fe4000fffe0ff */
[----:B------:R-:W-:Y:S02]  /*1730*/  @!UP0 UIMAD UR6, UR9, UR6, UR7 ;  /* 0x00000006090682a4 */ /* 0x000fe4000f8e0207 */
[----:B------:R-:W-:Y:S02]  /*1740*/  @!UP0 UIMAD UR4, UR8, UR23, UR5 ;  /* 0x00000017080482a4 */ /* 0x000fe4000f8e0205 */
[----:B------:R-:W-:Y:S02]  /*1750*/  UIMAD UR26, UR25, UR11, UR26 ;  /* 0x0000000b191a72a4 */ /* 0x000fe4000f8e021a */
[----:B------:R-:W-:Y:S01]  /*1760*/  UIMAD UR30, UR4, UR14, UR30 ;  /* 0x0000000e041e72a4 */ /* 0x000fe2000f8e021e */
[----:B------:R-:W-:Y:S02]  /*1770*/  @!UP0 UMOV UR5, UR6 ;  /* 0x0000000600058c82 */ /* 0x000fe40008000000 */
[----:B------:R-:W-:-:S12]  /*1780*/  UIMAD UR26, UR5, UR25, UR26 ;  /* 0x00000019051a72a4 */ /* 0x000fd8000f8e021a */
.L_x_19:
[----:B------:R-:W-:Y:S02]  /*1790*/  UISETP.NE.AND UP1, UPT, UR27, 0x1, UPT ;  /* 0x000000011b00788c */ /* 0x000fe4000bf25270 */
[----:B------:R-:W-:Y:S02]  /*17a0*/  UISETP.NE.AND UP0, UPT, UR22, 0x2, UPT ;  /* 0x000000021600788c */ /* 0x000fe4000bf05270 */
[----:B------:R-:W-:-:S05]  /*17b0*/  ULOP3.LUT UR21, UR24, 0x400, URZ, 0xc0, !UPT ;  /* 0x0000040018157892 */ /* 0x000fca000f8ec0ff */
[----:B------:R-:W-:Y:S07]  /*17c0*/  BRA.U UP1, `(.L_x_20) ;  /* 0x0000000101447547 */ /* 0x000fee000b800000 */
[----:B------:R-:W1:Y:S01]  /*17d0*/  LDCU.128 UR8, c[0x0][0xb10] ;  /* 0x00016200ff0877ac */ /* 0x000e620008000c00 */
[----:B------:R-:W2:Y:S01]  /*17e0*/  LDCU UR12, c[0x0][0xb0c] ;  /* 0x00016180ff0c77ac */ /* 0x000ea20008000800 */
[----:B------:R-:W3:Y:S01]  /*17f0*/  LDCU UR13, c[0x0][0xb20] ;  /* 0x00016400ff0d77ac */ /* 0x000ee20008000800 */
[----:B-1----:R-:W-:Y:S02]  /*1800*/  UIMAD.WIDE.U32 UR6, UR26, UR8, URZ ;  /* 0x000000081a0672a5 */ /* 0x002fe4000f8e00ff */
[----:B------:R-:W-:Y:S02]  /*1810*/  UIMAD.WIDE.U32 UR4, UR30, UR11, URZ ;  /* 0x0000000b1e0472a5 */ /* 0x000fe4000f8e00ff */
[----:B--2---:R-:W-:Y:S02]  /*1820*/  UISETP.NE.AND UP2, UPT, UR12, 0x1, UPT ;  /* 0x000000010c00788c */ /* 0x004fe4000bf45270 */
[----:B------:R-:W-:Y:S01]  /*1830*/  UISETP.NE.AND UP1, UPT, UR10, 0x1, UPT ;  /* 0x000000010a00788c */ /* 0x000fe2000bf25270 */
[----:B------:R-:W-:-:S02]  /*1840*/  UMOV UR6, UR7 ;  /* 0x0000000700067c82 */ /* 0x000fc40008000000 */
[----:B------:R-:W-:Y:S01]  /*1850*/  UMOV UR4, UR5 ;  /* 0x0000000500047c82 */ /* 0x000fe20008000000 */
[----:B------:R-:W-:Y:S02]  /*1860*/  USHF.R.U32.HI UR6, URZ, UR9, UR6 ;  /* 0x00000009ff067299 */ /* 0x000fe40008011606 */
[----:B---3--:R-:W-:Y:S02]  /*1870*/  USHF.R.U32.HI UR4, URZ, UR13, UR4 ;  /* 0x0000000dff047299 */ /* 0x008fe40008011604 */
[----:B------:R-:W-:Y:S02]  /*1880*/  USEL UR5, UR26, UR6, !UP2 ;  /* 0x000000061a057287 */ /* 0x000fe4000d000000 */
[----:B------:R-:W-:-:S04]  /*1890*/  USEL UR4, UR30, UR4, !UP1 ;  /* 0x000000041e047287 */ /* 0x000fc8000c800000 */
[----:B------:R-:W-:Y:S02]  /*18a0*/  UIADD3 UR6, UPT, UPT, UR5, -UR4, URZ ;  /* 0x8000000405067290 */ /* 0x000fe4000fffe0ff */
[----:B------:R-:W-:Y:S02]  /*18b0*/  UIADD3 UR4, UPT, UPT, -UR5, UR4, URZ ;  /* 0x0000000405047290 */ /* 0x000fe4000fffe1ff */
[----:B------:R-:W-:Y:S02]  /*18c0*/  UIMAD UR30, UR6, UR10, UR30 ;  /* 0x0000000a061e72a4 */ /* 0x000fe4000f8e021e */
[----:B------:R-:W-:-:S12]  /*18d0*/  UIMAD UR26, UR4, UR12, UR26 ;  /* 0x0000000c041a72a4 */ /* 0x000fd8000f8e021a */
.L_x_20:
[----:B------:R-:W-:Y:S05]  /*18e0*/  BRA.U !UP5, `(.L_x_21) ;  /* 0x000000010d0c7547 */ /* 0x000fea000b800000 */
[----:B------:R-:W-:Y:S01]  /*18f0*/  UCGABAR_WAIT ;  /* 0x0000000000007dc7 */ /* 0x000fe20008000000 */
[----:B------:R-:W-:Y:S01]  /*1900*/  CCTL.IVALL ;  /* 0x00000000ff00798f */ /* 0x000fe20002000000 */
[----:B------:R-:W-:Y:S05]  /*1910*/  BRA `(.L_x_22) ;  /* 0x0000000000047947 */ /* 0x000fea0003800000 */
.L_x_21:
[----:B------:R-:W-:Y:S06]  /*1920*/  BAR.SYNC.DEFER_BLOCKING 0x0 ;  /* 0x0000000000007b1d */ /* 0x000fec0000010000 */
.L_x_22:
[----:B------:R-:W-:Y:S05]  /*1930*/  BRA.U UP0, `(.L_x_23) ;  /* 0x0000001d00dc7547 */ /* 0x000fea000b800000 */
[----:B------:R-:W1:Y:S01]  /*1940*/  LDCU UR6, c[0x0][0x38c] ;  /* 0x00007180ff0677ac */ /* 0x000e620008000800 */
[----:B------:R-:W-:Y:S01]  /*1950*/  PLOP3.LUT P1, PT, PT, PT, UP3, 0x80, 0x8 ;  /* 0x000000000008781c */ /* 0x000fe20003f2f038 */
[----:B------:R-:W-:Y:S01]  /*1960*/  IMAD.MOV.U32 R12, RZ, RZ, 0x1 ;  /* 0x00000001ff0c7424 */ /* 0x000fe200078e00ff */
[----:B------:R-:W-:Y:S01]  /*1970*/  ISETP.EQ.OR P2, PT, R0, RZ, P3 ;  /* 0x000000ff0000720c */ /* 0x000fe20001f42670 */
[----:B------:R-:W-:Y:S01]  /*1980*/  UISETP.NE.AND UP1, UPT, UR22, URZ, UPT ;  /* 0x000000ff1600728c */ /* 0x000fe2000bf25270 */
[----:B------:R-:W-:Y:S02]  /*1990*/  PLOP3.LUT P1, PT, P1, PT, PT, 0x8, 0x80 ;  /* 0x000000000080781c */ /* 0x000fe40000f2e170 */
[----:B------:R-:W-:Y:S01]  /*19a0*/  CS2R R10, SRZ ;  /* 0x00000000000a7805 */ /* 0x000fe2000001ff00 */
[----:B------:R-:W-:Y:S01]  /*19b0*/  IMAD.MOV.U32 R9, RZ, RZ, RZ ;  /* 0x000000ffff097224 */ /* 0x000fe200078e00ff */
[----:B------:R-:W2:Y:S01]  /*19c0*/  LDCU UR39, c[0x0][0x370] ;  /* 0x00006e00ff2777ac */ /* 0x000ea20008000800 */
[----:B------:R-:W-:Y:S01]  /*19d0*/  IMAD.MOV.U32 R8, RZ, RZ, 0x1 ;  /* 0x00000001ff087424 */ /* 0x000fe200078e00ff */
[----:B------:R-:W3:Y:S01]  /*19e0*/  LDCU.64 UR28, c[0x0][0x348] ;  /* 0x00006900ff1c77ac */ /* 0x000ee20008000a00 */
[----:B------:R-:W-:-:S02]  /*19f0*/  USHF.R.U32.HI UR44, URZ, 0x5, UR21 ;  /* 0x00000005ff2c7899 */ /* 0x000fc40008011615 */
[----:B-1----:R-:W-:Y:S02]  /*1a00*/  UIADD3 UR5, UPT, UPT, UR6, 0x1f, URZ ;  /* 0x0000001f06057890 */ /* 0x002fe4000fffe0ff */
[----:B------:R-:W-:Y:S02]  /*1a10*/  UIADD3 UR45, UPT, UPT, UR6, 0x3e, URZ ;  /* 0x0000003e062d7890 */ /* 0x000fe4000fffe0ff */
[----:B------:R-:W-:Y:S01]  /*1a20*/  USHF.R.S32.HI UR4, URZ, 0x1f, UR5 ;  /* 0x0000001fff047899 */ /* 0x000fe20008011405 */
[----:B------:R-:W1:Y:S03]  /*1a30*/  LDCU UR38, c[0x0][0x374] ;  /* 0x00006e80ff2677ac */ /* 0x000e660008000800 */
[----:B------:R-:W-:Y:S02]  /*1a40*/  ULEA.HI UR4, UR4, UR5, URZ, 0x5 ;  /* 0x0000000504047291 */ /* 0x000fe4000f8f28ff */
[----:B------:R-:W-:-:S02]  /*1a50*/  USEL UR25, UR37, 0x2, UP1 ;  /* 0x0000000225197887 */ /* 0x000fc40008800000 */
[----:B------:R-:W-:Y:S02]  /*1a60*/  USHF.R.S32.HI UR42, URZ, 0x5, UR4 ;  /* 0x00000005ff2a7899 */ /* 0x000fe40008011404 */
[----:B------:R-:W-:Y:S02]  /*1a70*/  UIADD3 UR4, UPT, UPT, UR6, -0x1, URZ ;  /* 0xffffffff06047890 */ /* 0x000fe4000fffe0ff */
[----:B------:R-:W-:Y:S02]  /*1a80*/  UISETP.LT.U32.AND UP0, UPT, UR42, 0x1a, UPT ;  /* 0x0000001a2a00788c */ /* 0x000fe4000bf01070 */
[----:B------:R-:W-:Y:S02]  /*1a90*/  UISETP.GE.U32.AND UP2, UPT, UR4, -0x3f, UPT ;  /* 0xffffffc10400788c */ /* 0x000fe4000bf46070 */
[----:B------:R-:W-:Y:S01]  /*1aa0*/  USEL UR41, UR42, 0x1a, UP0 ;  /* 0x0000001a2a297887 */ /* 0x000fe20008000000 */
[----:B------:R-:W-:-:S03]  /*1ab0*/  UMOV UR5, URZ ;  /* 0x000000ff00057c82 */ /* 0x000fc60008000000 */
[----:B------:R-:W-:Y:S02]  /*1ac0*/  UIADD3 UR24, UPT, UPT, UR41, -0x1, URZ ;  /* 0xffffffff29187890 */ /* 0x000fe4000fffe0ff */
[----:B------:R-:W-:-:S03]  /*1ad0*/  UIADD3 UR43, UPT, UPT, UR42, -UR41, URZ ;  /* 0x800000292a2b7290 */ /* 0x000fc6000fffe0ff */
[----:B------:R-:W-:-:S04]  /*1ae0*/  @UP2 UIADD3 UR24, UPT, UPT, UR41, URZ, URZ ;  /* 0x000000ff29182290 */ /* 0x000fc8000fffe0ff */
[----:B-123--:R-:W-:-:S12]  /*1af0*/  UIADD3 UR24, UPT, UPT, UR24, 0x1, URZ ;  /* 0x0000000118187890 */ /* 0x00efd8000fffe0ff */
.L_x_43:
[----:B------:R-:W-:Y:S01]  /*1b00*/  UISETP.NE.AND UP0, UPT, UR54, URZ, UPT ;  /* 0x000000ff3600728c */ /* 0x000fe2000bf05270 */
[----:B------:R-:W1:Y:S08]  /*1b10*/  S2UR UR54, SR_CgaCtaId ;  /* 0x00000000003679c3 */ /* 0x000e700000008800 */
[----:B------:R-:W-:Y:S05]  /*1b20*/  BRA.U UP0, `(.L_x_24) ;  /* 0x0000000100347547 */ /* 0x000fea000b800000 */
[----:B------:R-:W2:Y:S01]  /*1b30*/  S2R R0, SR_CgaCtaId ;  /* 0x0000000000007919 */ /* 0x000ea20000008800 */
[----:B------:R-:W-:-:S04]  /*1b40*/  MOV R2, 0x400 ;  /* 0x0000040000027802 */ /* 0x000fc80000000f00 */
[----:B--2---:R-:W-:Y:S02]  /*1b50*/  LEA R0, R0, R2, 0x18 ;  /* 0x0000000200007211 */ /* 0x004fe400078ec0ff */
[----:B------:R-:W-:-:S03]  /*1b60*/  SHF.L.U32 R2, R8, 0x1f, RZ ;  /* 0x0000001f08027819 */ /* 0x000fc600000006ff */
[----:B------:R-:W-:-:S04]  /*1b70*/  IMAD R0, R9, 0x8, R0 ;  /* 0x0000000809007824 */ /* 0x000fc800078e0200 */
[----:B------:R-:W2:Y:S02]  /*1b80*/  SYNCS.PHASECHK.TRANS64.TRYWAIT P0, [R0+URZ+0x250], R2 ;  /* 0x00025002000075a7 */ /* 0x000ea400080011ff */
[----:B--2---:R-:W-:Y:S05]  /*1b90*/  @!P0 BRA `(.L_x_25) ;  /* 0x0000006400f88947 */ /* 0x004fea0003800000 */
.L_x_145:
[----:B------:R-:W-:Y:S01]  /*1ba0*/  VIADD R9, R9, 0x1 ;  /* 0x0000000109097836 */ /* 0x000fe20000000000 */
[----:B------:R2:W-:Y:S04]  /*1bb0*/  SYNCS.ARRIVE.TRANS64.A1T0 RZ, [R0+URZ+0x240], RZ ;  /* 0x000240ff00ff79a7 */ /* 0x0005e800081000ff */
[----:B------:R-:W-:-:S04]  /*1bc0*/  ISETP.NE.AND P0, PT, R9, 0x2, PT ;  /* 0x000000020900780c */ /* 0x000fc80003f05270 */
[----:B------:R-:W-:Y:S02]  /*1bd0*/  SEL R9, R9, RZ, P0 ;  /* 0x000000ff09097207 */ /* 0x000fe40000000000 */
[----:B--2---:R-:W-:-:S04]  /*1be0*/  SEL R0, RZ, 0x1, P0 ;  /* 0x00000001ff007807 */ /* 0x004fc80000000000 */
[----:B------:R-:W-:-:S07]  /*1bf0*/  LOP3.LUT R8, R8, R0, RZ, 0x3c, !PT ;  /* 0x0000000008087212 */ /* 0x000fce00078e3cff */
.L_x_24:
[----:B------:R-:W-:Y:S01]  /*1c00*/  UMOV UR6, 0x400 ;  /* 0x0000040000067882 */ /* 0x000fe20000000000 */
[----:B------:R-:W-:Y:S01]  /*1c10*/  SHF.L.U32 R0, R12, 0x1f, RZ ;  /* 0x0000001f0c007819 */ /* 0x000fe200000006ff */
[----:B-1----:R-:W-:Y:S02]  /*1c20*/  ULEA UR6, UR54, UR6, 0x18 ;  /* 0x0000000636067291 */ /* 0x002fe4000f8ec0ff */
[----:B------:R-:W-:Y:S02]  /*1c30*/  UISETP.GE.U32.AND UP0, UPT, UR45, 0x3f, UPT ;  /* 0x0000003f2d00788c */ /* 0x000fe4000bf06070 */
[----:B------:R-:W-:Y:S02]  /*1c40*/  ULEA UR4, UR5, UR6, 0x3 ;  /* 0x0000000605047291 */ /* 0x000fe4000f8e18ff */
[----:B------:R-:W-:Y:S02]  /*1c50*/  USHF.L.U32 UR11, UR30, 0x6, URZ ;  /* 0x000000061e0b7899 */ /* 0x000fe400080006ff */
[----:B------:R-:W-:Y:S01]  /*1c60*/  ULEA UR35, UR26, UR44, 0x6 ;  /* 0x0000002c1a237291 */ /* 0x000fe2000f8e30ff */
[----:B------:R-:W-:-:S04]  /*1c70*/  UMOV UR13, URZ ;  /* 0x000000ff000d7c82 */ /* 0x000fc80008000000 */
[----:B------:R1:W2:Y:S01]  /*1c80*/  SYNCS.PHASECHK.TRANS64.TRYWAIT P0, [UR4+0xd0], R0 ;  /* 0x0000d000ff0075a7 */ /* 0x0002a20008001104 */
[----:B------:R-:W-:Y:S06]  /*1c90*/  BRA.U !UP0, `(.L_x_26) ;  /* 0x0000000108bc7547 */ /* 0x000fec000b800000 */
[----:B------:R-:W-:Y:S01]  /*1ca0*/  UMOV UR7, URZ ;  /* 0x000000ff00077c82 */ /* 0x000fe20008000000 */
[----:B------:R-:W-:-:S05]  /*1cb0*/  UMOV UR4, UR5 ;  /* 0x0000000500047c82 */ /* 0x000fca0008000000 */
.L_x_32:
[----:B------:R-:W-:Y:S01]  /*1cc0*/  ULEA UR33, UR4, UR6, 0x3 ;  /* 0x0000000604217291 */ /* 0x000fe2000f8e18ff */
[----:B--2---:R-:W-:Y:S01]  /*1cd0*/  @!P3 MOV R2, 0x2000 ;  /* 0x000020000002b802 */ /* 0x004fe20000000f00 */
[----:B--2-4-:R-:W-:Y:S10]  /*1ce0*/  @P0 BRA `(.L_x_27) ;  /* 0x00000000000c0947 */ /* 0x014ff40003800000 */
[----:B------:R-:W-:-:S04]  /*1cf0*/  SHF.L.U32 R3, R12, 0x1f, RZ ;  /* 0x0000001f0c037819 */ /* 0x000fc800000006ff */
[----:B------:R-:W2:Y:S02]  /*1d00*/  SYNCS.PHASECHK.TRANS64.TRYWAIT P0, [UR33+0xd0], R3 ;  /* 0x0000d003ff0075a7 */ /* 0x000ea40008001121 */
[----:B--2---:R-:W-:Y:S05]  /*1d10*/  @!P0 BRA `(.L_x_28) ;  /* 0x0000006400ac8947 */ /* 0x004fea0003800000 */
.L_x_27:
[----:B------:R2:W-:Y:S01]  /*1d20*/  @!P3 SYNCS.ARRIVE.TRANS64 RZ, [UR33], R2 ;  /* 0x00000002ffffb9a7 */ /* 0x0005e20008000021 */
[----:B------:R-:W-:-:S04]  /*1d30*/  ULOP3.LUT UR5, UR25, 0x2, URZ, 0xfc, !UPT ;  /* 0x0000000219057892 */ /* 0x000fc8000f8efcff */
[----:B------:R-:W-:-:S09]  /*1d40*/  UISETP.NE.AND UP0, UPT, UR5, 0x2, UPT ;  /* 0x000000020500788c */ /* 0x000fd2000bf05270 */
[----:B------:R-:W-:Y:S05]  /*1d50*/  BRA.U UP0, `(.L_x_29) ;  /* 0x0000000100047547 */ /* 0x000fea000b800000 */
[----:B------:R-:W-:Y:S05]  /*1d60*/  BPT.TRAP 0x1 ;  /* 0x000000040000795c */ /* 0x000fea0000300000 */
.L_x_29:
[----:B------:R-:W-:Y:S04]  /*1d70*/  BSSY.RECONVERGENT B0, `(.L_x_30) ;  /* 0x0000003000007945 */ /* 0x000fe80003800200 */
[----:B------:R-:W-:Y:S05]  /*1d80*/  @P2 BRA `(.L_x_31) ;  /* 0x0000000000042947 */ /* 0x000fea0003800000 */
[----:B------:R-:W-:Y:S05]  /*1d90*/  BPT.TRAP 0x1 ;  /* 0x000000040000795c */ /* 0x000fea0000300000 */
.L_x_31:
[----:B------:R-:W-:Y:S05]  /*1da0*/  BSYNC.RECONVERGENT B0 ;  /* 0x0000000000007941 */ /* 0x000fea0003800200 */
.L_x_30:
[----:B------:R-:W-:Y:S02]  /*1db0*/  UIADD3 UR5, UPT, UPT, UR4, 0x1, URZ ;  /* 0x0000000104057890 */ /* 0x000fe4000fffe0ff */
[----:B------:R-:W-:Y:S02]  /*1dc0*/  UIADD3 UR16, UP1, UPT, UR28, 0x80, URZ ;  /* 0x000000801c107890 */ /* 0x000fe4000ff3e0ff */
[----:B------:R-:W-:Y:S02]  /*1dd0*/  UISETP.NE.AND UP0, UPT, UR5, 0x1a, UPT ;  /* 0x0000001a0500788c */ /* 0x000fe4000bf05270 */
[----:B------:R-:W-:Y:S02]  /*1de0*/  USHF.L.U32 UR34, UR7, 0x5, URZ ;  /* 0x0000000507227899 */ /* 0x000fe400080006ff */
[----:B------:R-:W-:Y:S02]  /*1df0*/  USEL UR9, URZ, 0x1, UP0 ;  /* 0x00000001ff097887 */ /* 0x000fe40008000000 */
[----:B------:R-:W-:-:S02]  /*1e00*/  USEL UR5, UR5, URZ, UP0 ;  /* 0x000000ff05057287 */ /* 0x000fc40008000000 */
[----:B------:R-:W-:Y:S02]  /*1e10*/  UIADD3 UR14, UP0, UPT, UR28, 0x180, URZ ;  /* 0x000001801c0e7890 */ /* 0x000fe4000ff1e0ff */
[----:B------:R-:W-:Y:S01]  /*1e20*/  ULEA UR8, UR5, UR6, 0x3 ;  /* 0x0000000605087291 */ /* 0x000fe2000f8e18ff */
[----:B------:R-:W-:Y:S01]  /*1e30*/  LOP3.LUT R12, R12, UR9, RZ, 0x3c, !PT ;  /* 0x000000090c0c7c12 */ /* 0x000fe2000f8e3cff */
[----:B------:R-:W-:Y:S02]  /*1e40*/  UIADD3.X UR17, UPT, UPT, URZ, UR29, URZ, UP1, !UPT ;  /* 0x0000001dff117290 */ /* 0x000fe40008ffe4ff */
[----:B------:R-:W-:Y:S01]  /*1e50*/  UIADD3.X UR15, UPT, UPT, URZ, UR29, URZ, UP0, !UPT ;  /* 0x0000001dff0f7290 */ /* 0x000fe200087fe4ff */
[----:B-1----:R-:W-:Y:S01]  /*1e60*/  SHF.L.U32 R0, R12, 0x1f, RZ ;  /* 0x0000001f0c007819 */ /* 0x002fe200000006ff */
[----:B------:R-:W-:Y:S01]  /*1e70*/  UMOV UR18, 0x0 ;  /* 0x0000000000127882 */ /* 0x000fe20000000000 */
[----:B------:R-:W-:Y:S01]  /*1e80*/  UMOV UR19, 0x10000000 ;  /* 0x1000000000137882 */ /* 0x000fe20000000000 */
[----:B------:R-:W-:Y:S01]  /*1e90*/  UMOV UR12, UR36 ;  /* 0x00000024000c7c82 */ /* 0x000fe20008000000 */
[----:B------:R3:W4:Y:S01]  /*1ea0*/  SYNCS.PHASECHK.TRANS64.TRYWAIT P0, [UR8+0xd0], R0 ;  /* 0x0000d000ff0075a7 */ /* 0x0007220008001108 */
[----:B------:R-:W-:Y:S01]  /*1eb0*/  USHF.L.U32 UR8, UR4, 0xc, URZ ;  /* 0x0000000c04087899 */ /* 0x000fe200080006ff */
[----:B------:R-:W-:-:S02]  /*1ec0*/  UMOV UR9, UR33 ;  /* 0x0000002100097c82 */ /* 0x000fc40008000000 */
[----:B------:R-:W-:Y:S01]  /*1ed0*/  UMOV UR4, 0x30000 ;  /* 0x0003000000047882 */ /* 0x000fe20000000000 */
[----:B------:R-:W-:Y:S02]  /*1ee0*/  ULEA UR32, UR21, UR8, 0x1 ;  /* 0x0000000815207291 */ /* 0x000fe4000f8e08ff */
[----:B------:R-:W-:Y:S02]  /*1ef0*/  UIADD3 UR8, UPT, UPT, UR6, 0x1d600, UR8 ;  /* 0x0001d60006087890 */ /* 0x000fe4000fffe008 */
[----:B------:R-:W-:Y:S01]  /*1f00*/  UIADD3 UR32, UPT, UPT, UR6, 0x3600, UR32 ;  /* 0x0000360006207890 */ /* 0x000fe2000fffe020 */
[----:B------:R-:W-:Y:S01]  /*1f10*/  UMOV UR10, UR34 ;  /* 0x00000022000a7c82 */ /* 0x000fe20008000000 */
[----:B------:R-:W-:Y:S01]  /*1f20*/  UIADD3 UR7, UPT, UPT, UR7, 0x1, URZ ;  /* 0x0000000107077890 */ /* 0x000fe2000fffe0ff */
[----:B------:R-:W-:-:S03]  /*1f30*/  UMOV UR13, UR24 ;  /* 0x00000018000d7c82 */ /* 0x000fc60008000000 */
[----:B------:R-:W-:-:S03]  /*1f40*/  UISETP.NE.AND UP0, UPT, UR7, UR24, UPT ;  /* 0x000000180700728c */ /* 0x000fc6000bf05270 */
[----:B------:R1:W-:Y:S01]  /*1f50*/  UTMALDG.3D.MULTICAST [UR32], [UR16], UR4, desc[UR18] ;  /* 0x00001220100073b4 */ /* 0x0003e20008011804 */
[----:B------:R3:W-:Y:S01]  /*1f60*/  UTMALDG.3D [UR8], [UR14], desc[UR18] ;  /* 0x000012080e0075b4 */ /* 0x0007e20008011000 */
[----:B-1----:R-:W-:-:S04]  /*1f70*/  UMOV UR4, UR5 ;  /* 0x0000000500047c82 */ /* 0x002fc80008000000 */
[----:B---3--:R-:W-:Y:S05]  /*1f80*/  BRA.U UP0, `(.L_x_32) ;  /* 0xfffffffd004c7547 */ /* 0x008fea000b83ffff */
.L_x_26:
[----:B------:R-:W-:Y:S01]  /*1f90*/  ULEA UR4, UR5, UR6, 0x3 ;  /* 0x0000000605047291 */ /* 0x000fe2000f8e18ff */
[----:B-1----:R-:W-:Y:S01]  /*1fa0*/  SHF.L.U32 R0, R12, 0x1f, RZ ;  /* 0x0000001f0c007819 */ /* 0x002fe200000006ff */
[----:B------:R-:W-:Y:S01]  /*1fb0*/  @!P1 SYNCS.ARRIVE.TRANS64.A1T0 RZ, [UR6+0x1d8], RZ ;  /* 0x0001d8ffffff99a7 */ /* 0x000fe20008100006 */
[----:B------:R-:W-:-:S06]  /*1fc0*/  UISETP.GT.AND UP0, UPT, UR42, UR41, UPT ;  /* 0x000000292a00728c */ /* 0x000fcc000bf04270 */
[----:B--2-4-:R1:W2:Y:S03]  /*1fd0*/  SYNCS.PHASECHK.TRANS64.TRYWAIT P0, [UR4+0xd0], R0 ;  /* 0x0000d000ff0075a7 */ /* 0x0142a60008001104 */
[----:B------:R-:W-:Y:S05]  /*1fe0*/  BRA.U !UP0, `(.L_x_33) ;  /* 0x0000000108c07547 */ /* 0x000fea000b800000 */
[----:B------:R-:W-:Y:S01]  /*1ff0*/  UIADD3 UR26, UPT, UPT, UR43, UR13, URZ ;  /* 0x0000000d2b1a7290 */ /* 0x000fe2000fffe0ff */
[----:B------:R-:W-:-:S11]  /*2000*/  UMOV UR4, UR5 ;  /* 0x0000000500047c82 */ /* 0x000fd60008000000 */
.L_x_39:
[----:B------:R-:W-:Y:S01]  /*2010*/  ULEA UR17, UR4, UR6, 0x3 ;  /* 0x0000000604117291 */ /* 0x000fe2000f8e18ff */
[----:B--2---:R-:W-:Y:S01]  /*2020*/  @!P3 MOV R2, 0x2000 ;  /* 0x000020000002b802 */ /* 0x004fe20000000f00 */
[----:B--2-4-:R-:W-:Y:S10]  /*2030*/  @P0 BRA `(.L_x_34) ;  /* 0x00000000000c0947 */ /* 0x014ff40003800000 */
[----:B------:R-:W-:-:S04]  /*2040*/  SHF.L.U32 R3, R12, 0x1f, RZ ;  /* 0x0000001f0c037819 */ /* 0x000fc800000006ff */
[----:B------:R-:W2:Y:S02]  /*2050*/  SYNCS.PHASECHK.TRANS64.TRYWAIT P0, [UR17+0xd0], R3 ;  /* 0x0000d003ff0075a7 */ /* 0x000ea40008001111 */
[----:B--2---:R-:W-:Y:S05]  /*2060*/  @!P0 BRA `(.L_x_35) ;  /* 0x0000006000f08947 */ /* 0x004fea0003800000 */
.L_x_34:
[----:B------:R2:W-:Y:S01]  /*2070*/  @!P3 SYNCS.ARRIVE.TRANS64 RZ, [UR17], R2 ;  /* 0x00000002ffffb9a7 */ /* 0x0005e20008000011 */
[----:B------:R-:W-:-:S04]  /*2080*/  ULOP3.LUT UR5, UR25, 0x2, URZ, 0xfc, !UPT ;  /* 0x0000000219057892 */ /* 0x000fc8000f8efcff */
[----:B------:R-:W-:-:S09]  /*2090*/  UISETP.NE.AND UP0, UPT, UR5, 0x2, UPT ;  /* 0x000000020500788c */ /* 0x000fd2000bf05270 */
[----:B------:R-:W-:Y:S05]  /*20a0*/  BRA.U UP0, `(.L_x_36) ;  /* 0x0000000100047547 */ /* 0x000fea000b800000 */
[----:B------:R-:W-:Y:S05]  /*20b0*/  BPT.TRAP 0x1 ;  /* 0x000000040000795c */ /* 0x000fea0000300000 */
.L_x_36:
[----:B------:R-:W-:Y:S04]  /*20c0*/  BSSY.RECONVERGENT B0, `(.L_x_37) ;  /* 0x0000003000007945 */ /* 0x000fe80003800200 */
[----:B------:R-:W-:Y:S05]  /*20d0*/  @P2 BRA `(.L_x_38) ;  /* 0x0000000000042947 */ /* 0x000fea0003800000 */
[----:B------:R-:W-:Y:S05]  /*20e0*/  BPT.TRAP 0x1 ;  /* 0x000000040000795c */ /* 0x000fea0000300000 */
.L_x_38:
[----:B------:R-:W-:Y:S05]  /*20f0*/  BSYNC.RECONVERGENT B0 ;  /* 0x0000000000007941 */ /* 0x000fea0003800200 */
.L_x_37:
[----:B------:R-:W-:Y:S02]  /*2100*/  UIADD3 UR5, UPT, UPT, UR4, 0x1, URZ ;  /* 0x0000000104057890 */ /* 0x000fe4000fffe0ff */
[----:B------:R-:W-:Y:S02]  /*2110*/  UIADD3 UR14, UP1, UPT, UR28, 0x80, URZ ;  /* 0x000000801c0e7890 */ /* 0x000fe4000ff3e0ff */
[----:B------:R-:W-:Y:S02]  /*2120*/  UISETP.NE.AND UP0, UPT, UR5, 0x1a, UPT ;  /* 0x0000001a0500788c */ /* 0x000fe4000bf05270 */
[----:B------:R-:W-:Y:S02]  /*2130*/  USHF.L.U32 UR18, UR13, 0x5, URZ ;  /* 0x000000050d127899 */ /* 0x000fe400080006ff */
[----:B------:R-:W-:Y:S02]  /*2140*/  USEL UR8, URZ, 0x1, UP0 ;  /* 0x00000001ff087887 */ /* 0x000fe40008000000 */
[----:B------:R-:W-:-:S02]  /*2150*/  USEL UR5, UR5, URZ, UP0 ;  /* 0x000000ff05057287 */ /* 0x000fc40008000000 */
[----:B------:R-:W-:Y:S02]  /*2160*/  UIADD3 UR22, UP0, UPT, UR28, 0x180, URZ ;  /* 0x000001801c167890 */ /* 0x000fe4000ff1e0ff */
[----:B------:R-:W-:Y:S01]  /*2170*/  LOP3.LUT R12, R12, UR8, RZ, 0x3c, !PT ;  /* 0x000000080c0c7c12 */ /* 0x000fe2000f8e3cff */
[----:B------:R-:W-:Y:S02]  /*2180*/  USHF.L.U32 UR8, UR4, 0xc, URZ ;  /* 0x0000000c04087899 */ /* 0x000fe400080006ff */
[----:B------:R-:W-:Y:S01]  /*2190*/  ULEA UR7, UR5, UR6, 0x3 ;  /* 0x0000000605077291 */ /* 0x000fe2000f8e18ff */
[----:B-1----:R-:W-:Y:S01]  /*21a0*/  SHF.L.U32 R0, R12, 0x1f, RZ ;  /* 0x0000001f0c007819 */ /* 0x002fe200000006ff */
[----:B------:R-:W-:Y:S02]  /*21b0*/  ULEA UR16, UR21, UR8, 0x1 ;  /* 0x0000000815107291 */ /* 0x000fe4000f8e08ff */
[----:B------:R-:W-:Y:S02]  /*21c0*/  UIADD3.X UR15, UPT, UPT, URZ, UR29, URZ, UP1, !UPT ;  /* 0x0000001dff0f7290 */ /* 0x000fe40008ffe4ff */
[----:B------:R-:W-:-:S02]  /*21d0*/  UIADD3 UR16, UPT, UPT, UR6, 0x3600, UR16 ;  /* 0x0000360006107890 */ /* 0x000fc4000fffe010 */
[----:B------:R-:W-:Y:S01]  /*21e0*/  UIADD3 UR8, UPT, UPT, UR6, 0x1d600, UR8 ;  /* 0x0001d60006087890 */ /* 0x000fe2000fffe008 */
[----:B------:R3:W4:Y:S01]  /*21f0*/  SYNCS.PHASECHK.TRANS64.TRYWAIT P0, [UR7+0xd0], R0 ;  /* 0x0000d000ff0075a7 */ /* 0x0007220008001107 */
[----:B------:R-:W-:Y:S01]  /*2200*/  UIADD3.X UR23, UPT, UPT, URZ, UR29, URZ, UP0, !UPT ;  /* 0x0000001dff177290 */ /* 0x000fe200087fe4ff */
[----:B------:R-:W-:Y:S01]  /*2210*/  UMOV UR4, 0x30000 ;  /* 0x0003000000047882 */ /* 0x000fe20000000000 */
[----:B------:R-:W-:Y:S01]  /*2220*/  UMOV UR30, 0x0 ;  /* 0x00000000001e7882 */ /* 0x000fe20000000000 */
[----:B------:R-:W-:Y:S01]  /*2230*/  UMOV UR31, 0x10000000 ;  /* 0x10000000001f7882 */ /* 0x000fe20000000000 */
[----:B------:R-:W-:Y:S01]  /*2240*/  UMOV UR19, UR35 ;  /* 0x0000002300137c82 */ /* 0x000fe20008000000 */
[----:B------:R-:W-:Y:S01]  /*2250*/  UMOV UR20, UR36 ;  /* 0x0000002400147c82 */ /* 0x000fe20008000000 */
[----:B------:R-:W-:Y:S01]  /*2260*/  UMOV UR12, UR36 ;  /* 0x00000024000c7c82 */ /* 0x000fe20008000000 */
[----:B------:R-:W-:Y:S01]  /*2270*/  UMOV UR9, UR17 ;  /* 0x0000001100097c82 */ /* 0x000fe20008000000 */
[----:B------:R-:W-:Y:S01]  /*2280*/  UMOV UR10, UR18 ;  /* 0x00000012000a7c82 */ /* 0x000fe20008000000 */
[----:B------:R1:W-:Y:S01]  /*2290*/  UTMALDG.3D.MULTICAST [UR16], [UR14], UR4, desc[UR30] ;  /* 0x00001e100e0073b4 */ /* 0x0003e20008011804 */
[----:B------:R-:W-:-:S04]  /*22a0*/  UIADD3 UR13, UPT, UPT, UR13, 0x1, URZ ;  /* 0x000000010d0d7890 */ /* 0x000fc8000fffe0ff */
[----:B------:R-:W-:Y:S01]  /*22b0*/  UISETP.NE.AND UP0, UPT, UR13, UR26, UPT ;  /* 0x0000001a0d00728c */ /* 0x000fe2000bf05270 */
[----:B------:R3:W-:Y:S01]  /*22c0*/  UTMALDG.3D [UR8], [UR22], desc[UR30] ;  /* 0x00001e08160075b4 */ /* 0x0007e20008011000 */
[----:B-1----:R-:W-:-:S07]  /*22d0*/  UMOV UR4, UR5 ;  /* 0x0000000500047c82 */ /* 0x002fce0008000000 */
[----:B---3--:R-:W-:Y:S05]  /*22e0*/  BRA.U UP0, `(.L_x_39) ;  /* 0xfffffffd00487547 */ /* 0x008fea000b83ffff */
.L_x_33:
[C---:B------:R-:W-:Y:S01]  /*22f0*/  LEA R3, R11.reuse, UR6, 0x3 ;  /* 0x000000060b037c11 */ /* 0x040fe2000f8e18ff */
[----:B------:R-:W-:Y:S01]  /*2300*/  NOP ;  /* 0x0000000000007918 */ /* 0x000fe20000000000 */
[----:B-1----:R-:W-:Y:S02]  /*2310*/  SHF.L.U32 R0, R10, 0x1f, RZ ;  /* 0x0000001f0a007819 */ /* 0x002fe400000006ff */
[----:B------:R-:W-:Y:S02]  /*2320*/  LEA R4, R11, UR6, 0x4 ;  /* 0x000000060b047c11 */ /* 0x000fe4000f8e20ff */
[----:B--2-4-:R-:W1:Y:S02]  /*2330*/  SYNCS.PHASECHK.TRANS64.TRYWAIT P0, [R3+URZ+0x1e0], R0 ;  /* 0x0001e000030075a7 */ /* 0x014e6400080011ff */
[----:B-1----:R-:W-:Y:S05]  /*2340*/  @!P0 BRA `(.L_x_40) ;  /* 0x0000006000508947 */ /* 0x002fea0003800000 */
.L_x_148:
[----:B------:R-:W2:Y:S01]  /*2350*/  LDS.128 R4, [R4+0x270] ;  /* 0x0002700004047984 */ /* 0x000ea20000000c00 */
[----:B------:R-:W-:Y:S01]  /*2360*/  UISETP.GE.AND UP0, UPT, UR40, 0x1, UPT ;  /* 0x000000012800788c */ /* 0x000fe2000bf06270 */
[----:B------:R-:W-:Y:S01]  /*2370*/  @!PT LDS RZ, [RZ] ;  /* 0x00000000fffff984 */ /* 0x000fe20000000800 */
[----:B------:R-:W-:Y:S01]  /*2380*/  @!PT LDS RZ, [RZ] ;  /* 0x00000000fffff984 */ /* 0x000fe20000000800 */
[----:B------:R-:W-:Y:S01]  /*2390*/  @!PT LDS RZ, [RZ] ;  /* 0x00000000fffff984 */ /* 0x000fe20000000800 */
[----:B------:R-:W-:Y:S01]  /*23a0*/  @!PT LDS RZ, [RZ] ;  /* 0x00000000fffff984 */ /* 0x000fe20000000800 */
[----:B------:R3:W-:Y:S06]  /*23b0*/  MEMBAR.ALL.CTA ;  /* 0x0000000000007992 */ /* 0x0007ec0000008000 */
[----:B---3--:R-:W3:Y:S01]  /*23c0*/  FENCE.VIEW.ASYNC.S ;  /* 0x00000000000073c6 */ /* 0x008ee20000000000 */
[----:B--2---:R-:W-:-:S13]  /*23d0*/  LOP3.LUT P0, RZ, R6, 0x1, RZ, 0xc0, !PT ;  /* 0x0000000106ff7812 */ /* 0x004fda000780c0ff */
[----:B---3--:R-:W-:Y:S01]  /*23e0*/  VOTEU.ANY UP1, P0 ;  /* 0x0000000000ff7886 */ /* 0x008fe20000020100 */
[----:B------:R-:W-:-:S13]  /*23f0*/  PLOP3.LUT P0, PT, PT, PT, UP1, 0x80, 0x8 ;  /* 0x000000000008781c */ /* 0x000fda0003f0f018 */
[----:B-1----:R-:W-:Y:S02]  /*2400*/  @P0 LOP3.LUT R0, R5, 0xffff, RZ, 0xc0, !PT ;  /* 0x0000ffff05000812 */ /* 0x002fe400078ec0ff */
[----:B------:R-:W-:Y:S02]  /*2410*/  @P0 MOV R2, R4 ;  /* 0x0000000400020202 */ /* 0x000fe40000000f00 */
[----:B------:R-:W-:Y:S01]  /*2420*/  @P0 R2UR UR7, R0 ;  /* 0x00000000000702ca */ /* 0x000fe200000e0000 */
[----:B------:R-:W-:Y:S01]  /*2430*/  VIADD R0, R3, 0x1f0 ;  /* 0x000001f003007836 */ /* 0x000fe20000000000 */
[----:B------:R-:W-:Y:S02]  /*2440*/  @P0 SHF.R.U32.HI R4, RZ, 0x10, R5 ;  /* 0x00000010ff040819 */ /* 0x000fe40000011605 */
[----:B------:R-:W-:Y:S02]  /*2450*/  @P0 R2UR UR8, R2 ;  /* 0x00000000020802ca */ /* 0x000fe400000e0000 */
[----:B------:R-:W-:-:S02]  /*2460*/  PRMT R0, RZ, 0x654, R0 ;  /* 0x00000654ff007816 */ /* 0x000fc40000000000 */
[----:B------:R-:W-:Y:S02]  /*2470*/  @P0 R2UR UR4, R4 ;  /* 0x00000000040402ca */ /* 0x000fe400000e0000 */
[----:B------:R1:W-:Y:S03]  /*2480*/  SYNCS.ARRIVE.TRANS64.RED.A1T0 RZ, [R0+URZ], RZ ;  /* 0x000000ff00ff79a7 */ /* 0x0003e600081004ff */
[----:B------:R-:W-:-:S04]  /*2490*/  @UP1 UMOV UR27, UR7 ;  /* 0x00000007001b1c82 */ /* 0x000fc80008000000 */
[----:B------:R-:W-:-:S04]  /*24a0*/  @UP1 UMOV UR37, UR8 ;  /* 0x0000000800251c82 */ /* 0x000fc80008000000 */
[----:B------:R-:W-:Y:S01]  /*24b0*/  @UP1 UMOV UR36, UR4 ;  /* 0x0000000400241c82 */ /* 0x000fe20008000000 */
[----:B------:R-:W-:Y:S05]  /*24c0*/  BRA.U !UP0, `(.L_x_41) ;  /* 0x0000000108d47547 */ /* 0x000fea000b800000 */
[----:B------:R-:W2:Y:S01]  /*24d0*/  LDCU.128 UR12, c[0x0][0xb10] ;  /* 0x00016200ff0c77ac */ /* 0x000ea20008000c00 */
[----:B------:R-:W3:Y:S01]  /*24e0*/  LDCU UR26, c[0x0][0xb20] ;  /* 0x00016400ff1a77ac */ /* 0x000ee20008000800 */
[----:B------:R-:W4:Y:S01]  /*24f0*/  LDCU UR20, c[0x0][0xb0c] ;  /* 0x00016180ff1477ac */ /* 0x000f220008000800 */
[----:B------:R-:W1:Y:S01]  /*2500*/  LDCU.64 UR10, c[0x0][0xb28] ;  /* 0x00016500ff0a77ac */ /* 0x000e620008000a00 */
[----:B------:R-:W-:Y:S02]  /*2510*/  UISETP.NE.AND UP3, UPT, UR40, 0x1, UPT ;  /* 0x000000012800788c */ /* 0x000fe4000bf65270 */
[----:B--2---:R-:W-:Y:S02]  /*2520*/  UIMAD.WIDE.U32 UR16, UR38, UR15, URZ ;  /* 0x0000000f261072a5 */ /* 0x004fe4000f8e00ff */
[----:B------:R-:W-:Y:S02]  /*2530*/  UIMAD.WIDE.U32 UR8, UR39, UR12, URZ ;  /* 0x0000000c270872a5 */ /* 0x000fe4000f8e00ff */
[----:B------:R-:W-:-:S02]  /*2540*/  UISETP.NE.AND UP0, UPT, UR14, 0x1, UPT ;  /* 0x000000010e00788c */ /* 0x000fc4000bf05270 */
[----:B------:R-:W-:Y:S01]  /*2550*/  UIMAD.WIDE.U32 UR22, UR27, UR15, URZ ;  /* 0x0000000f1b1672a5 */ /* 0x000fe2000f8e00ff */
[----:B------:R-:W-:Y:S02]  /*2560*/  UMOV UR16, UR17 ;  /* 0x0000001100107c82 */ /* 0x000fe40008000000 */
[----:B------:R-:W-:Y:S01]  /*2570*/  UMOV UR8, UR9 ;  /* 0x0000000900087c82 */ /* 0x000fe20008000000 */
[----:B---3--:R-:W-:Y:S02]  /*2580*/  USHF.R.U32.HI UR16, URZ, UR26, UR16 ;  /* 0x0000001aff107299 */ /* 0x008fe40008011610 */
[----:B----4-:R-:W-:Y:S02]  /*2590*/  UISETP.NE.AND UP2, UPT, UR20, 0x1, UPT ;  /* 0x000000011400788c */ /* 0x010fe4000bf45270 */
[----:B------:R-:W-:Y:S02]  /*25a0*/  USHF.R.U32.HI UR8, URZ, UR13, UR8 ;  /* 0x0000000dff087299 */ /* 0x000fe40008011608 */
[----:B------:R-:W-:-:S02]  /*25b0*/  USEL UR7, UR38, UR16, !UP0 ;  /* 0x0000001026077287 */ /* 0x000fc4000c000000 */
[----:B------:R-:W-:Y:S02]  /*25c0*/  USEL UR8, UR39, UR8, !UP2 ;  /* 0x0000000827087287 */ /* 0x000fe4000d000000 */
[----:B-1----:R-:W-:Y:S01]  /*25d0*/  UIMAD.WIDE.U32 UR16, UR7, UR10, URZ ;  /* 0x0000000a071072a5 */ /* 0x002fe2000f8e00ff */
[----:B------:R-:W-:Y:S01]  /*25e0*/  UMOV UR4, UR23 ;  /* 0x0000001700047c82 */ /* 0x000fe20008000000 */
[----:B------:R-:W-:Y:S02]  /*25f0*/  UIMAD.WIDE.U32 UR18, UR37, UR12, URZ ;  /* 0x0000000c251272a5 */ /* 0x000fe4000f8e00ff */
[----:B------:R-:W-:-:S03]  /*2600*/  UIMAD.WIDE.U32 UR22, UR8, UR10, URZ ;  /* 0x0000000a081672a5 */ /* 0x000fc6000f8e00ff */
[----:B------:R-:W-:Y:S01]  /*2610*/  UMOV UR16, UR17 ;  /* 0x0000001100107c82 */ /* 0x000fe20008000000 */
[----:B------:R-:W-:Y:S02]  /*2620*/  USHF.R.U32.HI UR4, URZ, UR26, UR4 ;  /* 0x0000001aff047299 */ /* 0x000fe40008011604 */
[----:B------:R-:W-:Y:S01]  /*2630*/  @UP3 USHF.R.U32.HI UR7, URZ, UR11, UR16 ;  /* 0x0000000bff073299 */ /* 0x000fe20008011610 */
[----:B------:R-:W-:Y:S01]  /*2640*/  UMOV UR18, UR19 ;  /* 0x0000001300127c82 */ /* 0x000fe20008000000 */
[----:B------:R-:W-:Y:S01]  /*2650*/  UMOV UR22, UR23 ;  /* 0x0000001700167c82 */ /* 0x000fe20008000000 */
[----:B------:R-:W-:Y:S02]  /*2660*/  USHF.R.U32.HI UR13, URZ, UR13, UR18 ;  /* 0x0000000dff0d7299 */ /* 0x000fe40008011612 */
[----:B------:R-:W-:Y:S02]  /*2670*/  USEL UR4, UR27, UR4, !UP0 ;  /* 0x000000041b047287 */ /* 0x000fe4000c000000 */
[----:B------:R-:W-:-:S02]  /*2680*/  @UP3 USHF.R.U32.HI UR8, URZ, UR11, UR22 ;  /* 0x0000000bff083299 */ /* 0x000fc40008011616 */
[----:B------:R-:W-:Y:S02]  /*2690*/  UIMAD UR9, UR40, UR7, URZ ;  /* 0x00000007280972a4 */ /* 0x000fe4000f8e02ff */
[----:B------:R-:W-:Y:S02]  /*26a0*/  USEL UR7, UR37, UR13, !UP2 ;  /* 0x0000000d25077287 */ /* 0x000fe4000d000000 */
[----:B------:R-:W-:Y:S02]  /*26b0*/  UIMAD UR12, UR40, UR8, URZ ;  /* 0x00000008280c72a4 */ /* 0x000fe4000f8e02ff */
[----:B------:R-:W-:Y:S02]  /*26c0*/  UISETP.GE.AND UP0, UPT, UR4, UR9, UPT ;  /* 0x000000090400728c */ /* 0x000fe4000bf06270 */
[----:B------:R-:W-:Y:S02]  /*26d0*/  UIMAD.WIDE.U32 UR16, UR4, UR10, URZ ;  /* 0x0000000a041072a5 */ /* 0x000fe4000f8e00ff */
[----:B------:R-:W-:-:S02]  /*26e0*/  UISETP.GE.OR UP0, UPT, UR7, UR12, UP0 ;  /* 0x0000000c0700728c */ /* 0x000fc40008706670 */
        /* <DEDUP_REMOVED lines=19> */
.L_x_41:
[----:B------:R-:W2:Y:S02]  /*2820*/  LDCU UR4, c[0x0][0xb30] ;  /* 0x00016600ff0477ac */ /* 0x000ea40008000800 */
[----:B--2---:R-:W-:-:S09]  /*2830*/  UISETP.NE.AND UP0, UPT, UR4, 0x1, UPT ;  /* 0x000000010400788c */ /* 0x004fd2000bf05270 */
[----:B------:R-:W-:Y:S05]  /*2840*/  BRA.U UP0, `(.L_x_42) ;  /* 0x0000000100447547 */ /* 0x000fea000b800000 */
[----:B------:R-:W2:Y:S01]  /*2850*/  LDCU.128 UR12, c[0x0][0xb10] ;  /* 0x00016200ff0c77ac */ /* 0x000ea20008000c00 */
[----:B------:R-:W3:Y:S01]  /*2860*/  LDCU UR16, c[0x0][0xb0c] ;  /* 0x00016180ff1077ac */ /* 0x000ee20008000800 */
[----:B------:R-:W4:Y:S01]  /*2870*/  LDCU UR17, c[0x0][0xb20] ;  /* 0x00016400ff1177ac */ /* 0x000f220008000800 */
[----:B--2---:R-:W-:Y:S02]  /*2880*/  UIMAD.WIDE.U32 UR10, UR37, UR12, URZ ;  /* 0x0000000c250a72a5 */ /* 0x004fe4000f8e00ff */
[----:B------:R-:W-:Y:S02]  /*2890*/  UIMAD.WIDE.U32 UR8, UR27, UR15, URZ ;  /* 0x0000000f1b0872a5 */ /* 0x000fe4000f8e00ff */
[----:B---3--:R-:W-:Y:S02]  /*28a0*/  UISETP.NE.AND UP2, UPT, UR16, 0x1, UPT ;  /* 0x000000011000788c */ /* 0x008fe4000bf45270 */
[----:B------:R-:W-:Y:S01]  /*28b0*/  UISETP.NE.AND UP0, UPT, UR14, 0x1, UPT ;  /* 0x000000010e00788c */ /* 0x000fe2000bf05270 */
[----:B------:R-:W-:-:S02]  /*28c0*/  UMOV UR7, UR11 ;  /* 0x0000000b00077c82 */ /* 0x000fc40008000000 */
[----:B------:R-:W-:Y:S01]  /*28d0*/  UMOV UR4, UR9 ;  /* 0x0000000900047c82 */ /* 0x000fe20008000000 */
[----:B------:R-:W-:Y:S02]  /*28e0*/  USHF.R.U32.HI UR7, URZ, UR13, UR7 ;  /* 0x0000000dff077299 */ /* 0x000fe40008011607 */
[----:B----4-:R-:W-:Y:S02]  /*28f0*/  USHF.R.U32.HI UR4, URZ, UR17, UR4 ;  /* 0x00000011ff047299 */ /* 0x010fe40008011604 */
[----:B------:R-:W-:Y:S02]  /*2900*/  USEL UR7, UR37, UR7, !UP2 ;  /* 0x0000000725077287 */ /* 0x000fe4000d000000 */
[----:B------:R-:W-:-:S04]  /*2910*/  USEL UR4, UR27, UR4, !UP0 ;  /* 0x000000041b047287 */ /* 0x000fc8000c000000 */
[----:B------:R-:W-:Y:S02]  /*2920*/  UIADD3 UR8, UPT, UPT, UR7, -UR4, URZ ;  /* 0x8000000407087290 */ /* 0x000fe4000fffe0ff */
[----:B------:R-:W-:Y:S02]  /*2930*/  UIADD3 UR4, UPT, UPT, -UR7, UR4, URZ ;  /* 0x0000000407047290 */ /* 0x000fe4000fffe1ff */
[----:B------:R-:W-:Y:S02]  /*2940*/  UIMAD UR27, UR8, UR14, UR27 ;  /* 0x0000000e081b72a4 */ /* 0x000fe4000f8e021b */
[----:B------:R-:W-:-:S12]  /*2950*/  UIMAD UR37, UR4, UR16, UR37 ;  /* 0x00000010042572a4 */ /* 0x000fd8000f8e0225 */
.L_x_42:
[----:B------:R-:W-:Y:S01]  /*2960*/  VIADD R11, R11, 0x1 ;  /* 0x000000010b0b7836 */ /* 0x000fe20000000000 */
[----:B------:R-:W-:Y:S02]  /*2970*/  R2UR UR7, R48 ;  /* 0x00000000300772ca */ /* 0x000fe400000e0000 */
[----:B------:R-:W-:Y:S02]  /*2980*/  R2UR UR4, R47 ;  /* 0x000000002f0472ca */ /* 0x000fe400000e0000 */
[C---:B------:R-:W-:Y:S02]  /*2990*/  ISETP.NE.AND P0, PT, R11.reuse, 0x2, PT ;  /* 0x000000020b00780c */ /* 0x040fe40003f05270 */
[----:B------:R-:W-:Y:S02]  /*29a0*/  PLOP3.LUT P1, PT, PT, PT, PT, 0x80, 0x8 ;  /* 0x000000000008781c */ /* 0x000fe40003f2f070 */
[----:B-1----:R-:W-:Y:S02]  /*29b0*/  SEL R0, RZ, 0x1, P0 ;  /* 0x00000001ff007807 */ /* 0x002fe40000000000 */
[----:B------:R-:W-:-:S02]  /*29c0*/  SEL R11, R11, RZ, P0 ;  /* 0x000000ff0b0b7207 */ /* 0x000fc40000000000 */
[----:B------:R-:W-:Y:S01]  /*29d0*/  LOP3.LUT R10, R10, R0, RZ, 0x3c, !PT ;  /* 0x000000000a0a7212 */ /* 0x000fe200078e3cff */
[----:B------:R-:W-:Y:S02]  /*29e0*/  UIADD3 UR26, UPT, UPT, UR37, UR7, URZ ;  /* 0x00000007251a7290 */ /* 0x000fe4000fffe0ff */
[----:B------:R-:W-:Y:S01]  /*29f0*/  UIADD3 UR30, UPT, UPT, UR27, UR4, URZ ;  /* 0x000000041b1e7290 */ /* 0x000fe2000fffe0ff */
[----:B------:R-:W-:Y:S11]  /*2a00*/  BRA.U UP1, `(.L_x_43) ;  /* 0xfffffff1013c7547 */ /* 0x000ff6000b83ffff */
[----:B------:R-:W-:Y:S01]  /*2a10*/  UIADD3 UR7, UPT, UPT, UR6, 0xd0, URZ ;  /* 0x000000d006077890 */ /* 0x000fe2000fffe0ff */
[----:B------:R-:W-:-:S03]  /*2a20*/  SHF.L.U32 R2, R12, 0x1f, RZ ;  /* 0x0000001f0c027819 */ /* 0x000fc600000006ff */
[----:B------:R-:W-:-:S09]  /*2a30*/  ULEA UR4, UR5, UR7, 0x3 ;  /* 0x0000000705047291 */ /* 0x000fd2000f8e18ff */
[----:B------:R-:W1:Y:S02]  /*2a40*/  SYNCS.PHASECHK.TRANS64.TRYWAIT P0, [UR4], R2 ;  /* 0x00000002ff0075a7 */ /* 0x000e640008001104 */
[----:B-1----:R-:W-:Y:S05]  /*2a50*/  @!P0 BRA `(.L_x_44) ;  /* 0x0000005800a08947 */ /* 0x002fea0003800000 */
.L_x_150:
[----:B------:R-:W-:-:S04]  /*2a60*/  UIADD3 UR4, UPT, UPT, UR5, 0x1, URZ ;  /* 0x0000000105047890 */ /* 0x000fc8000fffe0ff */
[----:B------:R-:W-:-:S04]  /*2a70*/  UISETP.NE.AND UP0, UPT, UR4, 0x1a, UPT ;  /* 0x0000001a0400788c */ /* 0x000fc8000bf05270 */
[----:B------:R-:W-:Y:S02]  /*2a80*/  USEL UR6, URZ, 0x1, UP0 ;  /* 0x00000001ff067887 */ /* 0x000fe40008000000 */
[----:B------:R-:W-:-:S04]  /*2a90*/  USEL UR4, UR4, URZ, UP0 ;  /* 0x000000ff04047287 */ /* 0x000fc80008000000 */
[----:B------:R-:W-:Y:S01]  /*2aa0*/  ULEA UR5, UR4, UR7, 0x3 ;  /* 0x0000000704057291 */ /* 0x000fe2000f8e18ff */
[----:B-1----:R-:W-:-:S04]  /*2ab0*/  LOP3.LUT R2, R12, UR6, RZ, 0x3c, !PT ;  /* 0x000000060c027c12 */ /* 0x002fc8000f8e3cff */
[----:B------:R-:W-:-:S04]  /*2ac0*/  SHF.L.U32 R3, R2, 0x1f, RZ ;  /* 0x0000001f02037819 */ /* 0x000fc800000006ff */
[----:B------:R-:W1:Y:S02]  /*2ad0*/  SYNCS.PHASECHK.TRANS64.TRYWAIT P0, [UR5], R3 ;  /* 0x00000003ff0075a7 */ /* 0x000e640008001105 */
[----:B-1----:R-:W-:Y:S05]  /*2ae0*/  @!P0 BRA `(.L_x_45) ;  /* 0x0000005800948947 */ /* 0x002fea0003800000 */
.L_x_152:
[----:B------:R-:W-:-:S04]  /*2af0*/  UIADD3 UR4, UPT, UPT, UR4, 0x1, URZ ;  /* 0x0000000104047890 */ /* 0x000fc8000fffe0ff */
[----:B------:R-:W-:-:S04]  /*2b00*/  UISETP.NE.AND UP0, UPT, UR4, 0x1a, UPT ;  /* 0x0000001a0400788c */ /* 0x000fc8000bf05270 */
[----:B------:R-:W-:Y:S02]  /*2b10*/  USEL UR6, URZ, 0x1, UP0 ;  /* 0x00000001ff067887 */ /* 0x000fe40008000000 */
[----:B------:R-:W-:-:S04]  /*2b20*/  USEL UR4, UR4, URZ, UP0 ;  /* 0x000000ff04047287 */ /* 0x000fc80008000000 */
[----:B------:R-:W-:Y:S01]  /*2b30*/  ULEA UR5, UR4, UR7, 0x3 ;  /* 0x0000000704057291 */ /* 0x000fe2000f8e18ff */
[----:B------:R-:W-:-:S04]  /*2b40*/  LOP3.LUT R2, R2, UR6, RZ, 0x3c, !PT ;  /* 0x0000000602027c12 */ /* 0x000fc8000f8e3cff */
[----:B-1----:R-:W-:-:S04]  /*2b50*/  SHF.L.U32 R3, R2, 0x1f, RZ ;  /* 0x0000001f02037819 */ /* 0x002fc800000006ff */
[----:B------:R-:W1:Y:S02]  /*2b60*/  SYNCS.PHASECHK.TRANS64.TRYWAIT P0, [UR5], R3 ;  /* 0x00000003ff0075a7 */ /* 0x000e640008001105 */
[----:B-1----:R-:W-:Y:S05]  /*2b70*/  @!P0 BRA `(.L_x_46) ;  /* 0x0000005800888947 */ /* 0x002fea0003800000 */
.L_x_154:
        /* <DEDUP_REMOVED lines=9> */
.L_x_156:
        /* <DEDUP_REMOVED lines=9> */
.L_x_158:
        /* <DEDUP_REMOVED lines=9> */
.L_x_160:
        /* <DEDUP_REMOVED lines=9> */
.L_x_162:
        /* <DEDUP_REMOVED lines=9> */
.L_x_164:
        /* <DEDUP_REMOVED lines=9> */
.L_x_166:
        /* <DEDUP_REMOVED lines=9> */
.L_x_168:
        /* <DEDUP_REMOVED lines=9> */
.L_x_170:
        /* <DEDUP_REMOVED lines=9> */
.L_x_172:
        /* <DEDUP_REMOVED lines=9> */
.L_x_174:
        /* <DEDUP_REMOVED lines=9> */
.L_x_176:
        /* <DEDUP_REMOVED lines=9> */
.L_x_178:
        /* <DEDUP_REMOVED lines=9> */
.L_x_180:
        /* <DEDUP_REMOVED lines=9> */
.L_x_182:
        /* <DEDUP_REMOVED lines=9> */
.L_x_184:
        /* <DEDUP_REMOVED lines=9> */
.L_x_186:
        /* <DEDUP_REMOVED lines=9> */
.L_x_188:
        /* <DEDUP_REMOVED lines=9> */
.L_x_190:
        /* <DEDUP_REMOVED lines=9> */
.L_x_192:
        /* <DEDUP_REMOVED lines=9> */
.L_x_194:
        /* <DEDUP_REMOVED lines=9> */
.L_x_196:
        /* <DEDUP_REMOVED lines=9> */
.L_x_198:
[----:B------:R-:W-:-:S04]  /*37e0*/  UIADD3 UR4, UPT, UPT, UR4, 0x1, URZ ;  /* 0x0000000104047890 */ /* 0x000fc8000fffe0ff */
[----:B------:R-:W-:-:S04]  /*37f0*/  UISETP.NE.AND UP0, UPT, UR4, 0x1a, UPT ;  /* 0x0000001a0400788c */ /* 0x000fc8000bf05270 */
[----:B------:R-:W-:Y:S02]  /*3800*/  USEL UR5, URZ, 0x1, UP0 ;  /* 0x00000001ff057887 */ /* 0x000fe40008000000 */
[----:B------:R-:W-:-:S04]  /*3810*/  USEL UR4, UR4, URZ, UP0 ;  /* 0x000000ff04047287 */ /* 0x000fc80008000000 */
[----:B------:R-:W-:Y:S01]  /*3820*/  ULEA UR4, UR4, UR7, 0x3 ;  /* 0x0000000704047291 */ /* 0x000fe2000f8e18ff */
[----:B------:R-:W-:-:S04]  /*3830*/  LOP3.LUT R2, R2, UR5, RZ, 0x3c, !PT ;  /* 0x0000000502027c12 */ /* 0x000fc8000f8e3cff */
[----:B------:R-:W-:Y:S01]  /*3840*/  SHF.L.U32 R2, R2, 0x1f, RZ ;  /* 0x0000001f02027819 */ /* 0x000fe200000006ff */
[----:B-1----:R-:W-:-:S07]  /*3850*/  IMAD.U32 R0, RZ, RZ, UR4 ;  /* 0x00000004ff007e24 */ /* 0x002fce000f8e00ff */
.L_x_69:
[----:B-1----:R1:W2:Y:S02]  /*3860*/  SYNCS.PHASECHK.TRANS64.TRYWAIT P0, [R0+URZ], R2 ;  /* 0x00000002000075a7 */ /* 0x0022a400080011ff */
[----:B--2---:R-:W-:Y:S05]  /*3870*/  @!P0 NANOSLEEP.SYNCS 0x989680 ;  /* 0x009896800000895d */ /* 0x004fea0003900000 */
[----:B------:R-:W2:Y:S02]  /*3880*/  @!P0 SYNCS.PHASECHK.TRANS64 P0, [R0+URZ], R2 ;  /* 0x00000002000085a7 */ /* 0x000ea400080010ff */
[----:B--2---:R-:W-:Y:S05]  /*3890*/  @P0 EXIT ;  /* 0x000000000000094d */ /* 0x004fea0003800000 */
[----:B------:R-:W-:Y:S05]  /*38a0*/  BRA `(.L_x_69) ;  /* 0xfffffffc00ec7947 */ /* 0x000fea000383ffff */
.L_x_23:
[----:B------:R-:W-:-:S04]  /*38b0*/  UISETP.NE.AND UP0, UPT, UR54, URZ, UPT ;  /* 0x000000ff3600728c */ /* 0x000fc8000bf05270 */
[----:B------:R-:W-:-:S09]  /*38c0*/  UISETP.NE.OR UP0, UPT, UR22, 0x1, UP0 ;  /* 0x000000011600788c */ /* 0x000fd20008705670 */
[----:B------:R-:W-:Y:S05]  /*38d0*/  BRA.U UP0, `(.L_x_70) ;  /* 0x0000000500487547 */ /* 0x000fea000b800000 */
[----:B------:R-:W-:Y:S01]  /*38e0*/  ISETP.GE.U32.AND P2, PT, R0, 0x2, PT ;  /* 0x000000020000780c */ /* 0x000fe20003f46070 */
[----:B------:R-:W-:Y:S01]  /*38f0*/  IMAD.MOV.U32 R12, RZ, RZ, 0x1 ;  /* 0x00000001ff0c7424 */ /* 0x000fe200078e00ff */
[----:B------:R-:W-:Y:S02]  /*3900*/  CS2R R10, SRZ ;  /* 0x00000000000a7805 */ /* 0x000fe4000001ff00 */
[----:B------:R-:W-:Y:S01]  /*3910*/  CS2R R8, SRZ ;  /* 0x0000000000087805 */ /* 0x000fe2000001ff00 */
[----:B------:R-:W-:Y:S01]  /*3920*/  UMOV UR6, 0x400 ;  /* 0x0000040000067882 */ /* 0x000fe20000000000 */
[----:B------:R-:W-:Y:S01]  /*3930*/  UMOV UR5, URZ ;  /* 0x000000ff00057c82 */ /* 0x000fe20008000000 */
[----:B------:R-:W-:-:S12]  /*3940*/  ULEA UR6, UR54, UR6, 0x18 ;  /* 0x0000000636067291 */ /* 0x000fd8000f8ec0ff */
.L_x_74:
[----:B------:R-:W-:Y:S02]  /*3950*/  LEA R2, R8, UR6, 0x3 ;  /* 0x0000000608027c11 */ /* 0x000fe4000f8e18ff */
[----:B------:R-:W-:-:S03]  /*3960*/  SHF.L.U32 R4, R9, 0x1f, RZ ;  /* 0x0000001f09047819 */ /* 0x000fc600000006ff */
[----:B------:R-:W-:Y:S01]  /*3970*/  VIADD R5, R2, 0x250 ;  /* 0x0000025002057836 */ /* 0x000fe20000000000 */
[----:B------:R-:W1:Y:S02]  /*3980*/  SYNCS.PHASECHK.TRANS64.TRYWAIT P0, [R2+URZ+0x240], R4 ;  /* 0x00024004020075a7 */ /* 0x000e6400080011ff */
[----:B-1----:R-:W-:Y:S05]  /*3990*/  @!P0 BRA `(.L_x_71) ;  /* 0x0000005400288947 */ /* 0x002fea0003800000 */
.L_x_199:
[----:B------:R-:W-:Y:S01]  /*39a0*/  ULEA UR4, UR5, UR6, 0x3 ;  /* 0x0000000605047291 */ /* 0x000fe2000f8e18ff */
[----:B-1----:R-:W-:Y:S01]  /*39b0*/  PRMT R2, RZ, 0x654, R5 ;  /* 0x00000654ff027816 */ /* 0x002fe20000000005 */
[----:B------:R-:W-:Y:S01]  /*39c0*/  @!P2 IMAD.MOV.U32 R4, RZ, RZ, 0x10 ;  /* 0x00000010ff04a424 */ /* 0x000fe200078e00ff */
[----:B------:R-:W-:Y:S01]  /*39d0*/  SHF.L.U32 R5, R12, 0x1f, RZ ;  /* 0x0000001f0c057819 */ /* 0x000fe200000006ff */
[----:B------:R-:W-:Y:S01]  /*39e0*/  UIADD3 UR7, UPT, UPT, UR4, 0x1e0, URZ ;  /* 0x000001e004077890 */ /* 0x000fe2000fffe0ff */
[----:B------:R1:W-:Y:S05]  /*39f0*/  SYNCS.ARRIVE.TRANS64.RED.A1T0 RZ, [R2+URZ], RZ ;  /* 0x000000ff02ff79a7 */ /* 0x0003ea00081004ff */
[----:B------:R-:W-:Y:S01]  /*3a00*/  IMAD.U32 R6, RZ, RZ, UR7 ;  /* 0x00000007ff067e24 */ /* 0x000fe2000f8e00ff */
[----:B------:R-:W2:Y:S04]  /*3a10*/  SYNCS.PHASECHK.TRANS64.TRYWAIT P0, [UR4+0x1f0], R5 ;  /* 0x0001f005ff0075a7 */ /* 0x000ea80008001104 */
[----:B------:R-:W-:Y:S01]  /*3a20*/  PRMT R6, R0, 0x654, R6 ;  /* 0x0000065400067816 */ /* 0x000fe20000000006 */
[----:B-12---:R-:W-:Y:S06]  /*3a30*/  @!P0 BRA `(.L_x_72) ;  /* 0x0000005400148947 */ /* 0x006fec0003800000 */
.L_x_201:
[----:B------:R-:W-:Y:S01]  /*3a40*/  ULEA UR8, UR5, UR6, 0x4 ;  /* 0x0000000605087291 */ /* 0x000fe2000f8e20ff */
[----:B------:R-:W-:Y:S01]  /*3a50*/  SEL R3, R6, R3, !P2 ;  /* 0x0000000306037207 */ /* 0x000fe20005000000 */
[----:B------:R-:W-:Y:S01]  /*3a60*/  UIADD3 UR9, UPT, UPT, UR4, 0x1e0, URZ ;  /* 0x000001e004097890 */ /* 0x000fe2000fffe0ff */
[----:B-1----:R-:W-:Y:S01]  /*3a70*/  LEA R2, R11, UR6, 0x3 ;  /* 0x000000060b027c11 */ /* 0x002fe2000f8e18ff */
[----:B------:R-:W-:Y:S01]  /*3a80*/  UIADD3 UR8, UPT, UPT, UR8, 0x270, URZ ;  /* 0x0000027008087890 */ /* 0x000fe2000fffe0ff */
[----:B------:R1:W-:Y:S01]  /*3a90*/  @!P2 SYNCS.ARRIVE.TRANS64.RED RZ, [R3+URZ], R4 ;  /* 0x0000000403ffa9a7 */ /* 0x0003e200080004ff */
[----:B------:R-:W-:Y:S01]  /*3aa0*/  UIADD3 UR4, UPT, UPT, UR5, 0x1, URZ ;  /* 0x0000000105047890 */ /* 0x000fe2000fffe0ff */
[----:B------:R-:W-:-:S03]  /*3ab0*/  VIADD R8, R8, 0x1 ;  /* 0x0000000108087836 */ /* 0x000fc60000000000 */
[----:B------:R-:W-:Y:S02]  /*3ac0*/  UISETP.NE.AND UP0, UPT, UR4, 0x2, UPT ;  /* 0x000000020400788c */ /* 0x000fe4000bf05270 */
[----:B------:R-:W-:Y:S01]  /*3ad0*/  ISETP.NE.AND P0, PT, R8, 0x2, PT ;  /* 0x000000020800780c */ /* 0x000fe20003f05270 */
[----:B------:R-:W-:Y:S06]  /*3ae0*/  UGETNEXTWORKID.BROADCAST [UR8], [UR9] ;  /* 0x00000000080073ca */ /* 0x000fec0008000100 */
[----:B------:R-:W-:Y:S02]  /*3af0*/  USEL UR7, URZ, 0x1, UP0 ;  /* 0x00000001ff077887 */ /* 0x000fe40008000000 */
[----:B------:R-:W-:-:S04]  /*3b00*/  USEL UR5, UR4, URZ, UP0 ;  /* 0x000000ff04057287 */ /* 0x000fc80008000000 */
[----:B------:R-:W-:Y:S02]  /*3b10*/  LOP3.LUT R12, R12, UR7, RZ, 0x3c, !PT ;  /* 0x000000070c0c7c12 */ /* 0x000fe4000f8e3cff */
[----:B-1----:R-:W-:-:S04]  /*3b20*/  SHF.L.U32 R4, R10, 0x1f, RZ ;  /* 0x0000001f0a047819 */ /* 0x002fc800000006ff */
[----:B------:R-:W1:Y:S02]  /*3b30*/  SYNCS.PHASECHK.TRANS64.TRYWAIT P1, [R2+URZ+0x1e0], R4 ;  /* 0x0001e004020075a7 */ /* 0x000e6400080211ff */
[----:B-1----:R-:W-:Y:S05]  /*3b40*/  @!P1 BRA `(.L_x_73) ;  /* 0x0000005000e89947 */ /* 0x002fea0003800000 */
.L_x_202:
[C---:B-1----:R-:W-:Y:S01]  /*3b50*/  LEA R4, R11.reuse, UR6, 0x4 ;  /* 0x000000060b047c11 */ /* 0x042fe2000f8e20ff */
[----:B------:R-:W-:Y:S01]  /*3b60*/  VIADD R2, R2, 0x1f0 ;  /* 0x000001f002027836 */ /* 0x000fe20000000000 */
[----:B------:R-:W-:Y:S01]  /*3b70*/  SEL R8, R8, RZ, P0 ;  /* 0x000000ff08087207 */ /* 0x000fe20000000000 */
[----:B------:R-:W-:-:S03]  /*3b80*/  VIADD R11, R11, 0x1 ;  /* 0x000000010b0b7836 */ /* 0x000fc60000000000 */
[----:B------:R-:W1:Y:S01]  /*3b90*/  LDS.128 R4, [R4+0x270] ;  /* 0x0002700004047984 */ /* 0x000e620000000c00 */
[----:B------:R-:W-:Y:S02]  /*3ba0*/  PRMT R2, RZ, 0x654, R2 ;  /* 0x00000654ff027816 */ /* 0x000fe40000000002 */
[C---:B------:R-:W-:Y:S01]  /*3bb0*/  ISETP.NE.AND P1, PT, R11.reuse, 0x2, PT ;  /* 0x000000020b00780c */ /* 0x040fe20003f25270 */
[----:B------:R-:W-:Y:S01]  /*3bc0*/  @!PT LDS RZ, [RZ] ;  /* 0x00000000fffff984 */ /* 0x000fe20000000800 */
[----:B------:R-:W-:Y:S01]  /*3bd0*/  @!PT LDS RZ, [RZ] ;  /* 0x00000000fffff984 */ /* 0x000fe20000000800 */
[----:B------:R-:W-:Y:S01]  /*3be0*/  @!PT LDS RZ, [RZ] ;  /* 0x00000000fffff984 */ /* 0x000fe20000000800 */
[----:B------:R-:W-:Y:S01]  /*3bf0*/  @!PT LDS RZ, [RZ] ;  /* 0x00000000fffff984 */ /* 0x000fe20000000800 */
[----:B------:R2:W-:Y:S06]  /*3c00*/  MEMBAR.ALL.CTA ;  /* 0x0000000000007992 */ /* 0x0005ec0000008000 */
[----:B--2---:R-:W2:Y:S01]  /*3c10*/  FENCE.VIEW.ASYNC.S ;  /* 0x00000000000073c6 */ /* 0x004ea20000000000 */
[----:B------:R-:W-:Y:S01]  /*3c20*/  SEL R11, R11, RZ, P1 ;  /* 0x000000ff0b0b7207 */ /* 0x000fe20000800000 */
[----:B--2---:R2:W-:Y:S01]  /*3c30*/  SYNCS.ARRIVE.TRANS64.RED.A1T0 RZ, [R2+URZ], RZ ;  /* 0x000000ff02ff79a7 */ /* 0x0045e200081004ff */
[----:B-1----:R-:W-:-:S02]  /*3c40*/  LOP3.LUT P3, RZ, R6, 0x1, RZ, 0xc0, !PT ;  /* 0x0000000106ff7812 */ /* 0x002fc4000786c0ff */
[----:B------:R-:W-:-:S04]  /*3c50*/  SEL R4, RZ, 0x1, P1 ;  /* 0x00000001ff047807 */ /* 0x000fc80000800000 */
[----:B------:R-:W-:Y:S02]  /*3c60*/  LOP3.LUT R10, R10, R4, RZ, 0x3c, !PT ;  /* 0x000000040a0a7212 */ /* 0x000fe400078e3cff */
[----:B--2---:R-:W-:-:S04]  /*3c70*/  SEL R2, RZ, 0x1, P0 ;  /* 0x00000001ff027807 */ /* 0x004fc80000000000 */
[----:B------:R-:W-:Y:S01]  /*3c80*/  LOP3.LUT R9, R9, R2, RZ, 0x3c, !PT ;  /* 0x0000000209097212 */ /* 0x000fe200078e3cff */
[----:B------:R-:W-:Y:S06]  /*3c90*/  @P3 BRA `(.L_x_74) ;  /* 0xfffffffc002c3947 */ /* 0x000fec000383ffff */
[----:B------:R-:W-:Y:S01]  /*3ca0*/  ULEA UR4, UR5, UR6, 0x3 ;  /* 0x0000000605047291 */ /* 0x000fe2000f8e18ff */
[----:B------:R-:W-:-:S08]  /*3cb0*/  SHF.L.U32 R2, R12, 0x1f, RZ ;  /* 0x0000001f0c027819 */ /* 0x000fd000000006ff */
[----:B------:R-:W1:Y:S02]  /*3cc0*/  SYNCS.PHASECHK.TRANS64 P0, [UR4+0x1f0], R2 ;  /* 0x0001f002ff0075a7 */ /* 0x000e640008001004 */
[----:B-1----:R-:W-:Y:S05]  /*3cd0*/  @P0 BRA `(.L_x_75) ;  /* 0x0000000000080947 */ /* 0x002fea0003800000 */
[----:B------:R-:W1:Y:S02]  /*3ce0*/  SYNCS.PHASECHK.TRANS64.TRYWAIT P0, [UR4+0x1f0], R2 ;  /* 0x0001f002ff0075a7 */ /* 0x000e640008001104 */
[----:B-1----:R-:W-:Y:S05]  /*3cf0*/  @!P0 BRA `(.L_x_76) ;  /* 0x0000005000908947 */ /* 0x002fea0003800000 */
.L_x_75:
[----:B------:R-:W-:-:S04]  /*3d00*/  UIADD3 UR7, UPT, UPT, UR5, 0x1, URZ ;  /* 0x0000000105077890 */ /* 0x000fc8000fffe0ff */
[----:B------:R-:W-:-:S04]  /*3d10*/  UISETP.NE.AND UP0, UPT, UR7, 0x2, UPT ;  /* 0x000000020700788c */ /* 0x000fc8000bf05270 */
[----:B------:R-:W-:Y:S02]  /*3d20*/  USEL UR8, URZ, 0x1, UP0 ;  /* 0x00000001ff087887 */ /* 0x000fe40008000000 */
[----:B------:R-:W-:-:S04]  /*3d30*/  USEL UR7, UR7, URZ, UP0 ;  /* 0x000000ff07077287 */ /* 0x000fc80008000000 */
[----:B------:R-:W-:Y:S01]  /*3d40*/  ULEA UR7, UR7, UR6, 0x3 ;  /* 0x0000000607077291 */ /* 0x000fe2000f8e18ff */
[----:B-1----:R-:W-:-:S04]  /*3d50*/  LOP3.LUT R2, R12, UR8, RZ, 0x3c, !PT ;  /* 0x000000080c027c12 */ /* 0x002fc8000f8e3cff */
[----:B------:R-:W-:-:S04]  /*3d60*/  SHF.L.U32 R0, R2, 0x1f, RZ ;  /* 0x0000001f02007819 */ /* 0x000fc800000006ff */
[----:B------:R-:W1:Y:S02]  /*3d70*/  SYNCS.PHASECHK.TRANS64 P0, [UR7+0x1f0], R0 ;  /* 0x0001f000ff0075a7 */ /* 0x000e640008001007 */
[----:B-1----:R-:W-:Y:S05]  /*3d80*/  @P0 EXIT ;  /* 0x000000000000094d */ /* 0x002fea0003800000 */
[----:B------:R-:W-:Y:S02]  /*3d90*/  SHF.L.U32 R2, R2, 0x1f, RZ ;  /* 0x0000001f02027819 */ /* 0x000fe400000006ff */
[----:B------:R-:W-:-:S07]  /*3da0*/  MOV R0, UR7 ;  /* 0x0000000700007c02 */ /* 0x000fce0008000f00 */
.L_x_77:
[----:B-1----:R1:W2:Y:S02]  /*3db0*/  SYNCS.PHASECHK.TRANS64.TRYWAIT P0, [R0+URZ+0x1f0], R2 ;  /* 0x0001f002000075a7 */ /* 0x0022a400080011ff */
[----:B--2---:R-:W-:Y:S05]  /*3dc0*/  @!P0 NANOSLEEP.SYNCS 0x989680 ;  /* 0x009896800000895d */ /* 0x004fea0003900000 */
[----:B------:R-:W2:Y:S02]  /*3dd0*/  @!P0 SYNCS.PHASECHK.TRANS64 P0, [R0+URZ+0x1f0], R2 ;  /* 0x0001f002000085a7 */ /* 0x000ea400080010ff */
[----:B--2---:R-:W-:Y:S05]  /*3de0*/  @P0 EXIT ;  /* 0x000000000000094d */ /* 0x004fea0003800000 */
[----:B------:R-:W-:Y:S05]  /*3df0*/  BRA `(.L_x_77) ;  /* 0xfffffffc00ec7947 */ /* 0x000fea000383ffff */
.L_x_70:
[----:B------:R-:W-:Y:S05]  /*3e00*/  BRA.U UP4, `(.L_x_78) ;  /* 0x0000000d049c7547 */ /* 0x000fea000b800000 */
[----:B------:R-:W-:Y:S01]  /*3e10*/  UMOV UR4, 0x40 ;  /* 0x0000004000047882 */ /* 0x000fe20000000000 */
[----:B------:R-:W-:Y:S01]  /*3e20*/  NOP ;  /* 0x0000000000007918 */ /* 0x000fe20000000000 */
[----:B------:R-:W-:Y:S01]  /*3e30*/  ULEA UR5, UR54, UR4, 0x18 ;  /* 0x0000000436057291 */ /* 0x000fe2000f8ec0ff */
[----:B------:R-:W-:Y:S02]  /*3e40*/  UMOV UR6, 0x400 ;  /* 0x0000040000067882 */ /* 0x000fe40000000000 */
[----:B------:R-:W-:-:S06]  /*3e50*/  ULEA UR6, UR54, UR6, 0x18 ;  /* 0x0000000636067291 */ /* 0x000fcc000f8ec0ff */
[----:B------:R-:W1:Y:S02]  /*3e60*/  LDS.U8 R0, [UR5+0x1c] ;  /* 0x00001c05ff007984 */ /* 0x000e640008000000 */
[----:B-1----:R-:W-:-:S13]  /*3e70*/  ISETP.NE.AND P0, PT, R0, RZ, PT ;  /* 0x000000ff0000720c */ /* 0x002fda0003f05270 */
[----:B------:R-:W-:Y:S05]  /*3e80*/  @P0 BRA `(.L_x_79) ;  /* 0x0000000000580947 */ /* 0x000fea0003800000 */
[----:B------:R-:W-:-:S13]  /*3e90*/  ELECT P0, URZ, PT ;  /* 0x0000000000ff782f */ /* 0x000fda0003800000 */
[----:B------:R-:W-:Y:S05]  /*3ea0*/  @!P0 BRA `(.L_x_80) ;  /* 0x0000000000608947 */ /* 0x000fea0003800000 */
[----:B------:R-:W-:Y:S01]  /*3eb0*/  UMOV UR4, 0x10 ;  /* 0x0000001000047882 */ /* 0x000fe20000000000 */
[----:B------:R-:W-:Y:S01]  /*3ec0*/  HFMA2 R0, -RZ, RZ, 0, 5.9604644775390625e-08 ;  /* 0x00000001ff007431 */ /* 0x000fe200000001ff */
[----:B------:R-:W-:-:S03]  /*3ed0*/  MOV R3, 0xffff ;  /* 0x0000ffff00037802 */ /* 0x000fc60000000f00 */
[----:B------:R-:W-:Y:S04]  /*3ee0*/  DEPBAR.LE SB1, 0x36 ;  /* 0x00009d800000791a */ /* 0x000fe80000000000 */
[----:B------:R-:W1:Y:S02]  /*3ef0*/  UTCATOMSWS.FIND_AND_SET.ALIGN UP0, UR4, UR4 ;  /* 0x00000004000475e3 */ /* 0x000e640008000800 */
[----:B-1----:R-:W-:Y:S01]  /*3f00*/  MOV R4, UR4 ;  /* 0x0000000400047c02 */ /* 0x002fe20008000f00 */
[----:B------:R-:W-:Y:S06]  /*3f10*/  BRA.U UP0, `(.L_x_81) ;  /* 0x0000000100187547 */ /* 0x000fec000b800000 */
.L_x_82:
[----:B------:R-:W-:Y:S05]  /*3f20*/  NANOSLEEP 0x64 ;  /* 0x000000640000795d */ /* 0x000fea0003800000 */
[----:B------:R-:W-:-:S05]  /*3f30*/  UMOV UR4, 0x10 ;  /* 0x0000001000047882 */ /* 0x000fca0000000000 */
[----:B------:R-:W-:Y:S04]  /*3f40*/  DEPBAR.LE SB1, 0x36 ;  /* 0x00009d800000791a */ /* 0x000fe80000000000 */
[----:B------:R-:W1:Y:S02]  /*3f50*/  UTCATOMSWS.FIND_AND_SET.ALIGN UP0, UR4, UR4 ;  /* 0x00000004000475e3 */ /* 0x000e640008000800 */
[----:B-1----:R-:W-:Y:S01]  /*3f60*/  MOV R4, UR4 ;  /* 0x0000000400047c02 */ /* 0x002fe20008000f00 */
[----:B------:R-:W-:Y:S05]  /*3f70*/  BRA.U !UP0, `(.L_x_82) ;  /* 0xfffffffd08e87547 */ /* 0x000fea000b83ffff */
.L_x_81:
[-C--:B------:R-:W-:Y:S02]  /*3f80*/  SHF.L.U32 R3, R3, R4.reuse, RZ ;  /* 0x0000000403037219 */ /* 0x080fe400000006ff */
[----:B------:R-:W-:Y:S01]  /*3f90*/  SHF.L.U32 R0, R0, R4, RZ ;  /* 0x0000000400007219 */ /* 0x000fe200000006ff */
[----:B------:R-:W-:Y:S02]  /*3fa0*/  IMAD.SHL.U32 R4, R4, 0x20, RZ ;  /* 0x0000002004047824 */ /* 0x000fe400078e00ff */
[----:B------:R1:W-:Y:S04]  /*3fb0*/  ATOMS.OR RZ, [UR5+0x14], R3 ;  /* 0x00001403ffff798c */ /* 0x0003e8000b000005 */
[----:B------:R1:W-:Y:S04]  /*3fc0*/  ATOMS.OR RZ, [UR5+0x18], R0 ;  /* 0x00001800ffff798c */ /* 0x0003e8000b000005 */
[----:B------:R1:W-:Y:S01]  /*3fd0*/  STS [UR6+0x290], R4 ;  /* 0x00029004ff007988 */ /* 0x0003e20008000806 */
[----:B------:R-:W-:Y:S05]  /*3fe0*/  BRA `(.L_x_80) ;  /* 0x0000000000107947 */ /* 0x000fea0003800000 */
.L_x_79:
[----:B------:R-:W-:Y:S02]  /*3ff0*/  MOV R0, 0xffffffff ;  /* 0xffffffff00007802 */ /* 0x000fe40000000f00 */
[----:B------:R-:W-:-:S03]  /*4000*/  MOV R4, 0x4030 ;  /* 0x0000403000047802 */ /* 0x000fc60000000f00 */
[----:B------:R1:W-:Y:S04]  /*4010*/  STS [UR6+0x290], R0 ;  /* 0x00029000ff007988 */ /* 0x0003e80008000806 */
[----:B-1---5:R-:W-:Y:S05]  /*4020*/  CALL.REL.NOINC `($__internal_1_$__cuda_sm10x_tcgen05_guardrail_trap_phase_invalid_during_alloc) ;  /* 0x0000005400687944 */ /* 0x022fea0003c00000 */
.L_x_80:
[----:B------:R-:W-:Y:S05]  /*4030*/  WARPSYNC.ALL ;  /* 0x0000000000007948 */ /* 0x000fea0003800000 */
[----:B------:R-:W2:Y:S01]  /*4040*/  S2UR UR4, SR_CgaCtaId ;  /* 0x00000000000479c3 */ /* 0x000ea20000008800 */
[----:B------:R-:W-:Y:S01]  /*4050*/  UMOV UR17, 0x400 ;  /* 0x0000040000117882 */ /* 0x000fe20000000000 */
[----:B------:R-:W-:-:S06]  /*4060*/  NOP ;  /* 0x0000000000007918 */ /* 0x000fcc0000000000 */
[----:B------:R-:W-:Y:S06]  /*4070*/  BAR.ARV 0x6, 0xa0 ;  /* 0x0182800000007b1d */ /* 0x000fec0000002000 */
[----:B------:R-:W3:Y:S01]  /*4080*/  LDCU UR5, c[0x0][0x38c] ;  /* 0x00007180ff0577ac */ /* 0x000ee20008000800 */
[----:B------:R-:W-:Y:S01]  /*4090*/  LOP3.LUT R2, R2, 0xffff, RZ, 0xc0, !PT ;  /* 0x0000ffff02027812 */ /* 0x000fe200078ec0ff */
[----:B------:R-:W-:Y:S01]  /*40a0*/  IMAD.MOV.U32 R11, RZ, RZ, 0x1 ;  /* 0x00000001ff0b7424 */ /* 0x000fe200078e00ff */
[----:B------:R-:W-:Y:S01]  /*40b0*/  CS2R R8, SRZ ;  /* 0x0000000000087805 */ /* 0x000fe2000001ff00 */
[----:B------:R-:W4:Y:S01]  /*40c0*/  LDCU UR8, c[0x0][0x38c] ;  /* 0x00007180ff0877ac */ /* 0x000f220008000800 */
[----:B------:R-:W-:Y:S01]  /*40d0*/  R2UR UR19, R2 ;  /* 0x00000000021372ca */ /* 0x000fe200000e0000 */
[----:B------:R-:W-:Y:S01]  /*40e0*/  IMAD.MOV.U32 R10, RZ, RZ, RZ ;  /* 0x000000ffff0a7224 */ /* 0x000fe200078e00ff */
[----:B------:R-:W-:Y:S01]  /*40f0*/  UMOV UR22, URZ ;  /* 0x000000ff00167c82 */ /* 0x000fe20008000000 */
[----:B------:R-:W-:Y:S01]  /*4100*/  UMOV UR14, URZ ;  /* 0x000000ff000e7c82 */ /* 0x000fe20008000000 */
[----:B--2---:R-:W-:Y:S01]  /*4110*/  ULEA UR17, UR4, UR17, 0x18 ;  /* 0x0000001104117291 */ /* 0x004fe2000f8ec0ff */
[----:B------:R-:W-:Y:S01]  /*4120*/  UMOV UR26, 0x0 ;  /* 0x00000000001a7882 */ /* 0x000fe20000000000 */
[----:B------:R-:W-:-:S02]  /*4130*/  UMOV UR27, 0x4100010 ;  /* 0x04100010001b7882 */ /* 0x000fc40000000000 */
[----:B------:R-:W-:Y:S02]  /*4140*/  UIADD3 UR6, UPT, UPT, UR17, 0x3600, URZ ;  /* 0x0000360011067890 */ /* 0x000fe4000fffe0ff */
[----:B------:R-:W-:Y:S02]  /*4150*/  UIADD3 UR7, UPT, UPT, UR17, 0x1d600, URZ ;  /* 0x0001d60011077890 */ /* 0x000fe4000fffe0ff */
[----:B---3--:R-:W-:Y:S01]  /*4160*/  UIADD3 UR5, UPT, UPT, UR5, 0x1f, URZ ;  /* 0x0000001f05057890 */ /* 0x008fe2000fffe0ff */
[----:B-1----:R-:W1:Y:S01]  /*4170*/  LDS R0, [UR17+0x290] ;  /* 0x00029011ff007984 */ /* 0x002e620008000800 */
[----:B------:R-:W-:Y:S02]  /*4180*/  USHF.R.U32.HI UR6, URZ, 0x4, UR6 ;  /* 0x00000004ff067899 */ /* 0x000fe40008011606 */
[----:B------:R-:W-:Y:S02]  /*4190*/  USHF.R.S32.HI UR4, URZ, 0x1f, UR5 ;  /* 0x0000001fff047899 */ /* 0x000fe40008011405 */
[----:B------:R-:W-:-:S02]  /*41a0*/  ULOP3.LUT UR6, UR6, 0x3fff, URZ, 0xc0, !UPT ;  /* 0x00003fff06067892 */ /* 0x000fc4000f8ec0ff */
[----:B------:R-:W-:Y:S02]  /*41b0*/  ULEA.HI UR4, UR4, UR5, URZ, 0x5 ;  /* 0x0000000504047291 */ /* 0x000fe4000f8f28ff */
[----:B------:R-:W-:Y:S02]  /*41c0*/  USHF.R.U32.HI UR5, URZ, 0x4, UR7 ;  /* 0x00000004ff057899 */ /* 0x000fe40008011607 */
[----:B------:R-:W-:Y:S02]  /*41d0*/  USHF.R.S32.HI UR28, URZ, 0x5, UR4 ;  /* 0x00000005ff1c7899 */ /* 0x000fe40008011404 */
[----:B------:R-:W-:Y:S02]  /*41e0*/  ULOP3.LUT UR5, UR5, 0x3fff, URZ, 0xc0, !UPT ;  /* 0x00003fff05057892 */ /* 0x000fe4000f8ec0ff */
[----:B------:R-:W-:Y:S02]  /*41f0*/  UISETP.LT.AND UP0, UPT, UR28, 0x1, UPT ;  /* 0x000000011c00788c */ /* 0x000fe4000bf01270 */
[----:B------:R-:W-:-:S02]  /*4200*/  ULOP3.LUT UR20, UR6, 0x10000, URZ, 0xfc, !UPT ;  /* 0x0001000006147892 */ /* 0x000fc4000f8efcff */
[----:B------:R-:W-:Y:S02]  /*4210*/  USEL UR29, UR28, 0x1, !UP0 ;  /* 0x000000011c1d7887 */ /* 0x000fe4000c000000 */
[----:B------:R-:W-:Y:S02]  /*4220*/  ULOP3.LUT UR21, UR5, 0x10000, URZ, 0xfc, !UPT ;  /* 0x0001000005157892 */ /* 0x000fe4000f8efcff */
[----:B------:R-:W-:Y:S02]  /*4230*/  UIADD3 UR29, UPT, UPT, -UR29, URZ, URZ ;  /* 0x000000ff1d1d7290 */ /* 0x000fe4000fffe1ff */
[----:B----4-:R-:W-:Y:S01]  /*4240*/  UISETP.GE.AND UP4, UPT, UR8, 0x1, UPT ;  /* 0x000000010800788c */ /* 0x010fe2000bf86270 */
[----:B------:R-:W-:Y:S01]  /*4250*/  UMOV UR24, 0x0 ;  /* 0x0000000000187882 */ /* 0x000fe20000000000 */
[----:B------:R-:W-:Y:S01]  /*4260*/  UMOV UR25, 0x4100010 ;  /* 0x0410001000197882 */ /* 0x000fe20000000000 */
[----:B-1----:R-:W-:-:S15]  /*4270*/  R2UR UR30, R0 ;  /* 0x00000000001e72ca */ /* 0x002fde00000e0000 */
.L_x_89:
[----:B------:R-:W-:Y:S02]  /*4280*/  LEA R0, R10, UR17, 0x3 ;  /* 0x000000110a007c11 */ /* 0x000fe4000f8e18ff */
[----:B------:R-:W-:Y:S02]  /*4290*/  SHF.L.U32 R2, R9, 0x1f, RZ ;  /* 0x0000001f09027819 */ /* 0x000fe400000006ff */
[----:B------:R-:W-:Y:S01]  /*42a0*/  PLOP3.LUT P0, PT, PT, PT, UP4, 0x80, 0x8 ;  /* 0x000000000008781c */ /* 0x000fe20003f0f048 */
[----:B------:R-:W-:Y:S01]  /*42b0*/  VIADD R3, R0, 0x1f0 ;  /* 0x000001f000037836 */ /* 0x000fe20000000000 */
[----:B-1----:R-:W1:Y:S02]  /*42c0*/  SYNCS.PHASECHK.TRANS64.TRYWAIT P1, [R0+URZ+0x1e0], R2 ;  /* 0x0001e002000075a7 */ /* 0x002e6400080211ff */
[----:B-1-3--:R-:W-:Y:S09]  /*42d0*/  @!P1 BRA `(.L_x_83) ;  /* 0x0000004c00309947 */ /* 0x00aff20003800000 */
.L_x_204:
[----:B------:R-:W-:Y:S01]  /*42e0*/  LEA R4, R10, UR17, 0x4 ;  /* 0x000000110a047c11 */ /* 0x000fe2000f8e20ff */
[----:B------:R-:W-:Y:S01]  /*42f0*/  @UP4 ULEA UR4, UR14, UR17, 0x3 ;  /* 0x000000110e044291 */ /* 0x000fe2000f8e18ff */
[----:B------:R-:W-:Y:S01]  /*4300*/  PLOP3.LUT P2, PT, PT, PT, PT, 0x80, 0x8 ;  /* 0x000000000008781c */ /* 0x000fe20003f4f070 */
[----:B------:R-:W-:Y:S01]  /*4310*/  ULEA UR23, UR22, UR17, 0x3 ;  /* 0x0000001116177291 */ /* 0x000fe2000f8e18ff */
[----:B------:R-:W-:Y:S02]  /*4320*/  PRMT R3, RZ, 0x654, R3 ;  /* 0x00000654ff037816 */ /* 0x000fe40000000003 */
[----:B------:R-:W2:Y:S01]  /*4330*/  LDS.128 R4, [R4+0x270] ;  /* 0x0002700004047984 */ /* 0x000ea20000000c00 */
[----:B-1----:R-:W-:Y:S02]  /*4340*/  @P0 SHF.L.U32 R2, R8, 0x1f, RZ ;  /* 0x0000001f08020819 */ /* 0x002fe400000006ff */
[----:B------:R-:W-:Y:S01]  /*4350*/  SHF.L.U32 R0, R11, 0x1f, RZ ;  /* 0x0000001f0b007819 */ /* 0x000fe200000006ff */
[----:B------:R-:W-:Y:S01]  /*4360*/  @!PT LDS RZ, [RZ] ;  /* 0x00000000fffff984 */ /* 0x000fe20000000800 */
[----:B------:R-:W-:Y:S01]  /*4370*/  @!PT LDS RZ, [RZ] ;  /* 0x00000000fffff984 */ /* 0x000fe20000000800 */
[----:B------:R-:W-:Y:S01]  /*4380*/  @!PT LDS RZ, [RZ] ;  /* 0x00000000fffff984 */ /* 0x000fe20000000800 */
[----:B------:R-:W-:Y:S01]  /*4390*/  @!PT LDS RZ, [RZ] ;  /* 0x00000000fffff984 */ /* 0x000fe20000000800 */
[----:B------:R1:W-:Y:S06]  /*43a0*/  MEMBAR.ALL.CTA ;  /* 0x0000000000007992 */ /* 0x0003ec0000008000 */
[----:B-1----:R-:W1:Y:S02]  /*43b0*/  FENCE.VIEW.ASYNC.S ;  /* 0x00000000000073c6 */ /* 0x002e640000000000 */
[----:B-1----:R1:W-:Y:S01]  /*43c0*/  SYNCS.ARRIVE.TRANS64.RED.A1T0 RZ, [R3+URZ], RZ ;  /* 0x000000ff03ff79a7 */ /* 0x0023e200081004ff */
[----:B------:R1:W3:Y:S01]  /*43d0*/  @P0 SYNCS.PHASECHK.TRANS64.TRYWAIT P2, [UR4], R2 ;  /* 0x00000002ff0005a7 */ /* 0x0002e20008041104 */
[----:B------:R-:W-:Y:S01]  /*43e0*/  ULEA.HI UR4, UR22, UR22, URZ, 0x1 ;  /* 0x0000001616047291 */ /* 0x000fe2000f8f08ff */
[----:B--2---:R-:W-:-:S03]  /*43f0*/  LOP3.LUT P1, RZ, R6, 0x1, RZ, 0xc0, !PT ;  /* 0x0000000106ff7812 */ /* 0x004fc6000782c0ff */
[----:B------:R-:W-:Y:S02]  /*4400*/  USHF.L.U32 UR18, UR4, 0x5, URZ ;  /* 0x0000000504127899 */ /* 0x000fe400080006ff */
[----:B------:R-:W-:Y:S02]  /*4410*/  ULOP3.LUT UR4, UR4, 0xffe, URZ, 0xc0, !UPT ;  /* 0x00000ffe04047892 */ /* 0x000fe4000f8ec0ff */
[----:B------:R-:W-:Y:S02]  /*4420*/  ULOP3.LUT UR18, UR18, 0xffffffc0, URZ, 0xc0, !UPT ;  /* 0xffffffc012127892 */ /* 0x000fe4000f8ec0ff */
[----:B------:R-:W-:Y:S02]  /*4430*/  UIADD3 UR4, UPT, UPT, -UR4, UR22, URZ ;  /* 0x0000001604047290 */ /* 0x000fe4000fffe1ff */
[----:B------:R-:W-:Y:S01]  /*4440*/  UIADD3 UR18, UPT, UPT, UR30, UR18, URZ ;  /* 0x000000121e127290 */ /* 0x000fe2000fffe0ff */
[----:B------:R-:W2:Y:S03]  /*4450*/  SYNCS.PHASECHK.TRANS64.TRYWAIT P0, [UR23+0x220], R0 ;  /* 0x00022000ff0075a7 */ /* 0x000ea60008001117 */
[----:B------:R-:W-:Y:S01]  /*4460*/  ULEA UR18, UR4, UR18, 0x14 ;  /* 0x0000001204127291 */ /* 0x000fe2000f8ea0ff */
[----:B-123--:R-:W-:Y:S11]  /*4470*/  @!P0 BRA `(.L_x_84) ;  /* 0x0000004800dc8947 */ /* 0x00eff60003800000 */
.L_x_206:
[----:B------:R-:W-:Y:S01]  /*4480*/  IADD3 R10, PT, PT, R10, 0x1, RZ ;  /* 0x000000010a0a7810 */ /* 0x000fe20007ffe0ff */
[----:B------:R-:W-:Y:S06]  /*4490*/  BRA.U !UP4, `(.L_x_85) ;  /* 0x000000010c987547 */ /* 0x000fec000b800000 */
[----:B------:R-:W-:Y:S01]  /*44a0*/  UPLOP3.LUT UP2, UPT, UPT, UPT, UPT, 0x40, 0x4 ;  /* 0x000000000004789c */ /* 0x000fe20003f4e870 */
[----:B------:R-:W-:Y:S01]  /*44b0*/  UMOV UR16, UR29 ;  /* 0x0000001d00107c82 */ /* 0x000fe20008000000 */
[----:B------:R-:W-:Y:S01]  /*44c0*/  UMOV UR15, UR28 ;  /* 0x0000001c000f7c82 */ /* 0x000fe20008000000 */
[----:B------:R-:W-:-:S08]  /*44d0*/  UMOV UR6, UR14 ;  /* 0x0000000e00067c82 */ /* 0x000fd00008000000 */
.L_x_88:
[----:B------:R-:W-:Y:S02]  /*44e0*/  UIADD3 UR16, UPT, UPT, UR16, 0x1, URZ ;  /* 0x0000000110107890 */ /* 0x000fe4000fffe0ff */
[----:B--2---:R-:W-:Y:S02]  /*44f0*/  ULEA UR5, UR6, UR17, 0x3 ;  /* 0x0000001106057291 */ /* 0x004fe4000f8e18ff */
[----:B------:R-:W-:Y:S01]  /*4500*/  UISETP.NE.AND UP3, UPT, UR16, URZ, UPT ;  /* 0x000000ff1000728c */ /* 0x000fe2000bf65270 */
[----:B---3--:R-:W-:Y:S10]  /*4510*/  @P2 BRA `(.L_x_86) ;  /* 0x00000000000c2947 */ /* 0x008ff40003800000 */
[----:B-1----:R-:W-:Y:S04]  /*4520*/  SHF.L.U32 R2, R8, 0x1f, RZ ;  /* 0x0000001f08027819 */ /* 0x002fe800000006ff */
[----:B------:R-:W1:Y:S02]  /*4530*/  SYNCS.PHASECHK.TRANS64.TRYWAIT P0, [UR5], R2 ;  /* 0x00000002ff0075a7 */ /* 0x000e640008001105 */
[----:B-1----:R-:W-:Y:S05]  /*4540*/  @!P0 BRA `(.L_x_87) ;  /* 0x0000004800c08947 */ /* 0x002fea0003800000 */
.L_x_86:
[----:B------:R-:W-:Y:S01]  /*4550*/  UISETP.NE.AND UP0, UPT, UR15, 0x1, UPT ;  /* 0x000000010f00788c */ /* 0x000fe2000bf05270 */
[----:B------:R-:W-:Y:S01]  /*4560*/  PLOP3.LUT P2, PT, PT, PT, PT, 0x80, 0x8 ;  /* 0x000000000008781c */ /* 0x000fe20003f4f070 */
[----:B------:R-:W-:Y:S02]  /*4570*/  UIADD3 UR4, UPT, UPT, UR6, 0x1, URZ ;  /* 0x0000000106047890 */ /* 0x000fe4000fffe0ff */
[----:B------:R-:W-:Y:S02]  /*4580*/  ULEA UR12, UR6, UR21, 0x8 ;  /* 0x00000015060c7291 */ /* 0x000fe4000f8e40ff */
[----:B------:R-:W-:Y:S01]  /*4590*/  UISETP.NE.AND UP1, UPT, UR4, 0x1a, UPT ;  /* 0x0000001a0400788c */ /* 0x000fe2000bf25270 */
[----:B------:R-:W-:Y:S01]  /*45a0*/  PLOP3.LUT P0, PT, PT, PT, UP0, 0x80, 0x8 ;  /* 0x000000000008781c */ /* 0x000fe20003f0f008 */
[----:B------:R-:W-:Y:S02]  /*45b0*/  UIADD3 UR10, UPT, UPT, UR12, 0x2, URZ ;  /* 0x000000020c0a7890 */ /* 0x000fe4000fffe0ff */
[----:B------:R-:W-:Y:S02]  /*45c0*/  USEL UR7, URZ, 0x1, UP1 ;  /* 0x00000001ff077887 */ /* 0x000fe40008800000 */
[----:B------:R-:W-:Y:S02]  /*45d0*/  USEL UR14, UR4, URZ, UP1 ;  /* 0x000000ff040e7287 */ /* 0x000fe40008800000 */
[----:B------:R-:W-:Y:S02]  /*45e0*/  UIADD3 UR15, UPT, UPT, UR15, -0x1, URZ ;  /* 0xffffffff0f0f7890 */ /* 0x000fe4000fffe0ff */
[----:B------:R-:W-:Y:S01]  /*45f0*/  @UP0 ULEA UR4, UR14, UR17, 0x3 ;  /* 0x000000110e040291 */ /* 0x000fe2000f8e18ff */
[----:B------:R-:W-:Y:S01]  /*4600*/  LOP3.LUT R8, R8, UR7, RZ, 0x3c, !PT ;  /* 0x0000000708087c12 */ /* 0x000fe2000f8e3cff */
[----:B------:R-:W-:Y:S01]  /*4610*/  UIADD3 UR7, UPT, UPT, UR5, 0xd0, URZ ;  /* 0x000000d005077890 */ /* 0x000fe2000fffe0ff */
[----:B------:R-:W-:Y:S02]  /*4620*/  UMOV UR13, 0x80004020 ;  /* 0x80004020000d7882 */ /* 0x000fe40000000000 */
[----:B-1----:R-:W-:Y:S01]  /*4630*/  @P0 SHF.L.U32 R0, R8, 0x1f, RZ ;  /* 0x0000001f08000819 */ /* 0x002fe200000006ff */
[----:B------:R-:W-:Y:S01]  /*4640*/  UMOV UR5, 0x80004020 ;  /* 0x8000402000057882 */ /* 0x000fe20000000000 */
[----:B------:R-:W-:Y:S01]  /*4650*/  UMOV UR11, 0x80004020 ;  /* 0x80004020000b7882 */ /* 0x000fe20000000000 */
[----:B------:R-:W-:Y:S01]  /*4660*/  UMOV UR9, 0x80004020 ;  /* 0x8000402000097882 */ /* 0x000fe20000000000 */
[----:B------:R2:W3:Y:S01]  /*4670*/  @P0 SYNCS.PHASECHK.TRANS64.TRYWAIT P2, [UR4], R0 ;  /* 0x00000000ff0005a7 */ /* 0x0004e20008041104 */
[----:B------:R-:W-:Y:S03]  /*4680*/  ULEA UR4, UR6, UR20, 0x8 ;  /* 0x0000001406047291 */ /* 0x000fe6000f8e40ff */
[----:B------:R-:W-:Y:S01]  /*4690*/  UMOV UR6, UR14 ;  /* 0x0000000e00067c82 */ /* 0x000fe20008000000 */
[----:B------:R-:W-:Y:S05]  /*46a0*/  UIADD3 UR8, UPT, UPT, UR4, 0x2, URZ ;  /* 0x0000000204087890 */ /* 0x000fea000fffe0ff */
[----:B------:R2:W-:Y:S01]  /*46b0*/  UTCHMMA gdesc[UR4], gdesc[UR12], tmem[UR18], tmem[UR26], idesc[UR27], UP2 ;  /* 0x00ff1a0c040075ea */ /* 0x0005e20009000012 */
[----:B------:R-:W-:Y:S03]  /*46c0*/  UPLOP3.LUT UP2, UPT, UPT, UPT, UPT, 0x80, 0x8 ;  /* 0x000000000008789c */ /* 0x000fe60003f4f070 */
[----:B------:R2:W-:Y:S01]  /*46d0*/  UTCHMMA gdesc[UR8], gdesc[UR10], tmem[UR18], tmem[UR24], idesc[UR25], UPT ;  /* 0x00ff180a080075ea */ /* 0x0005e2000b800012 */
[----:B------:R2:W-:Y:S01]  /*46e0*/  UTCBAR.MULTICAST [UR7], URZ, UR19 ;  /* 0x000000ff070073e9 */ /* 0x0005e20008000813 */
[----:B------:R-:W-:Y:S06]  /*46f0*/  BRA.U UP3, `(.L_x_88) ;  /* 0xfffffffd03787547 */ /* 0x000fec000b83ffff */
.L_x_85:
[----:B--2---:R-:W-:Y:S01]  /*4700*/  UIADD3 UR4, UPT, UPT, UR22, 0x1, URZ ;  /* 0x0000000116047890 */ /* 0x004fe2000fffe0ff */
[C---:B------:R-:W-:Y:S01]  /*4710*/  ISETP.NE.AND P0, PT, R10.reuse, 0x2, PT ;  /* 0x000000020a00780c */ /* 0x040fe20003f05270 */
[----:B------:R-:W-:Y:S02]  /*4720*/  UIADD3 UR5, UPT, UPT, UR23, 0x200, URZ ;  /* 0x0000020017057890 */ /* 0x000fe4000fffe0ff */
[----:B------:R-:W-:Y:S01]  /*4730*/  UISETP.NE.AND UP0, UPT, UR4, 0x4, UPT ;  /* 0x000000040400788c */ /* 0x000fe2000bf05270 */
[----:B-1----:R-:W-:Y:S02]  /*4740*/  SEL R0, RZ, 0x1, P0 ;  /* 0x00000001ff007807 */ /* 0x002fe40000000000 */
[----:B------:R-:W-:Y:S01]  /*4750*/  SEL R10, R10, RZ, P0 ;  /* 0x000000ff0a0a7207 */ /* 0x000fe20000000000 */
[----:B------:R-:W-:Y:S01]  /*4760*/  USEL UR6, URZ, 0x1, UP0 ;  /* 0x00000001ff067887 */ /* 0x000fe20008000000 */
[----:B------:R-:W-:Y:S01]  /*4770*/  LOP3.LUT R9, R9, R0, RZ, 0x3c, !PT ;  /* 0x0000000009097212 */ /* 0x000fe200078e3cff */
[----:B------:R-:W-:Y:S01]  /*4780*/  USEL UR22, UR4, URZ, UP0 ;  /* 0x000000ff04167287 */ /* 0x000fe20008000000 */
[----:B------:R1:W-:Y:S03]  /*4790*/  UTCBAR [UR5], URZ ;  /* 0x000000ff050073e9 */ /* 0x0003e600080000ff */
[----:B------:R-:W-:Y:S01]  /*47a0*/  LOP3.LUT R11, R11, UR6, RZ, 0x3c, !PT ;  /* 0x000000060b0b7c12 */ /* 0x000fe2000f8e3cff */
[----:B------:R-:W-:Y:S07]  /*47b0*/  @P1 BRA `(.L_x_89) ;  /* 0xfffffff800b01947 */ /* 0x000fee000383ffff */
[----:B------:R-:W2:Y:S01]  /*47c0*/  S2UR UR8, SR_CgaCtaId ;  /* 0x00000000000879c3 */ /* 0x000ea20000008800 */
[----:B------:R-:W-:Y:S01]  /*47d0*/  ELECT P0, URZ, PT ;  /* 0x0000000000ff782f */ /* 0x000fe20003800000 */
[----:B------:R-:W-:Y:S01]  /*47e0*/  IMAD.MOV.U32 R0, RZ, RZ, 0x1 ;  /* 0x00000001ff007424 */ /* 0x000fe200078e00ff */
[----:B------:R-:W-:Y:S01]  /*47f0*/  UIADD3 UR17, UPT, UPT, UR17, 0x220, URZ ;  /* 0x0000022011117890 */ /* 0x000fe2000fffe0ff */
[----:B------:R-:W-:Y:S01]  /*4800*/  SHF.L.U32 R2, R11, 0x1f, RZ ;  /* 0x0000001f0b027819 */ /* 0x000fe200000006ff */
[----:B------:R-:W-:-:S03]  /*4810*/  UMOV UR4, 0x40 ;  /* 0x0000004000047882 */ /* 0x000fc60000000000 */
[----:B------:R-:W-:Y:S01]  /*4820*/  UVIRTCOUNT.DEALLOC.SMPOOL 0x80 ;  /* 0x000000800000784c */ /* 0x000fe20000000000 */
[----:B--2---:R-:W-:Y:S02]  /*4830*/  ULEA UR8, UR8, UR4, 0x18 ;  /* 0x0000000408087291 */ /* 0x004fe4000f8ec0ff */
[----:B------:R-:W-:-:S07]  /*4840*/  ULEA UR4, UR22, UR17, 0x3 ;  /* 0x0000001116047291 */ /* 0x000fce000f8e18ff */
[----:B------:R2:W-:Y:S02]  /*4850*/  @P0 STS.U8 [UR8+0x1c], R0 ;  /* 0x00001c00ff000988 */ /* 0x0005e40008000008 */
[----:B------:R-:W4:Y:S02]  /*4860*/  SYNCS.PHASECHK.TRANS64.TRYWAIT P0, [UR4], R2 ;  /* 0x00000002ff0075a7 */ /* 0x000f240008001104 */
[----:B--2-4-:R-:W-:Y:S05]  /*4870*/  @!P0 BRA `(.L_x_90) ;  /* 0x00000048000c8947 */ /* 0x014fea0003800000 */
.L_x_209:
[----:B------:R-:W-:-:S04]  /*4880*/  UIADD3 UR4, UPT, UPT, UR22, 0x1, URZ ;  /* 0x0000000116047890 */ /* 0x000fc8000fffe0ff */
[----:B------:R-:W-:-:S04]  /*4890*/  UISETP.NE.AND UP0, UPT, UR4, 0x4, UPT ;  /* 0x000000040400788c */ /* 0x000fc8000bf05270 */
[----:B------:R-:W-:Y:S02]  /*48a0*/  USEL UR6, URZ, 0x1, UP0 ;  /* 0x00000001ff067887 */ /* 0x000fe40008000000 */
[----:B------:R-:W-:-:S04]  /*48b0*/  USEL UR4, UR4, URZ, UP0 ;  /* 0x000000ff04047287 */ /* 0x000fc80008000000 */
[----:B-1----:R-:W-:Y:S01]  /*48c0*/  ULEA UR5, UR4, UR17, 0x3 ;  /* 0x0000001104057291 */ /* 0x002fe2000f8e18ff */
[----:B--2---:R-:W-:-:S04]  /*48d0*/  LOP3.LUT R2, R11, UR6, RZ, 0x3c, !PT ;  /* 0x000000060b027c12 */ /* 0x004fc8000f8e3cff */
[----:B------:R-:W-:-:S04]  /*48e0*/  SHF.L.U32 R3, R2, 0x1f, RZ ;  /* 0x0000001f02037819 */ /* 0x000fc800000006ff */
[----:B------:R-:W1:Y:S02]  /*48f0*/  SYNCS.PHASECHK.TRANS64.TRYWAIT P0, [UR5], R3 ;  /* 0x00000003ff0075a7 */ /* 0x000e640008001105 */
[----:B-1----:R-:W-:Y:S05]  /*4900*/  @!P0 BRA `(.L_x_91) ;  /* 0x0000004800008947 */ /* 0x002fea0003800000 */
.L_x_211:
        /* <DEDUP_REMOVED lines=9> */
.L_x_213:
[----:B------:R-:W-:-:S04]  /*49a0*/  UIADD3 UR4, UPT, UPT, UR4, 0x1, URZ ;  /* 0x0000000104047890 */ /* 0x000fc8000fffe0ff */
[----:B------:R-:W-:-:S04]  /*49b0*/  UISETP.NE.AND UP0, UPT, UR4, 0x4, UPT ;  /* 0x000000040400788c */ /* 0x000fc8000bf05270 */
[----:B------:R-:W-:Y:S02]  /*49c0*/  USEL UR5, URZ, 0x1, UP0 ;  /* 0x00000001ff057887 */ /* 0x000fe40008000000 */
[----:B------:R-:W-:-:S04]  /*49d0*/  USEL UR4, UR4, URZ, UP0 ;  /* 0x000000ff04047287 */ /* 0x000fc80008000000 */
[----:B------:R-:W-:Y:S01]  /*49e0*/  ULEA UR4, UR4, UR17, 0x3 ;  /* 0x0000001104047291 */ /* 0x000fe2000f8e18ff */
[----:B------:R-:W-:-:S04]  /*49f0*/  LOP3.LUT R2, R2, UR5, RZ, 0x3c, !PT ;  /* 0x0000000502027c12 */ /* 0x000fc8000f8e3cff */
[----:B------:R-:W-:-:S04]  /*4a00*/  SHF.L.U32 R2, R2, 0x1f, RZ ;  /* 0x0000001f02027819 */ /* 0x000fc800000006ff */
[----:B------:R-:W2:Y:S02]  /*4a10*/  SYNCS.PHASECHK.TRANS64.TRYWAIT P0, [UR4], R2 ;  /* 0x00000002ff0075a7 */ /* 0x000ea40008001104 */
[----:B--2---:R-:W-:Y:S05]  /*4a20*/  @!P0 BRA `(.L_x_93) ;  /* 0x0000004400e88947 */ /* 0x004fea0003800000 */
.L_x_215:
[----:B------:R-:W-:Y:S01]  /*4a30*/  NOP ;  /* 0x0000000000007918 */ /* 0x000fe20000000000 */
[----:B-1----:R-:W1:Y:S01]  /*4a40*/  LDS R0, [UR8+0x14] ;  /* 0x00001408ff007984 */ /* 0x002e620008000800 */
[----:B------:R-:W-:Y:S01]  /*4a50*/  ULOP3.LUT UR4, UR30, 0xffff, URZ, 0xc0, !UPT ;  /* 0x0000ffff1e047892 */ /* 0x000fe2000f8ec0ff */
[----:B------:R-:W-:Y:S01]  /*4a60*/  UMOV UR5, 0xffff ;  /* 0x0000ffff00057882 */ /* 0x000fe20000000000 */
[----:B------:R-:W-:Y:S02]  /*4a70*/  UMOV UR6, 0x1 ;  /* 0x0000000100067882 */ /* 0x000fe40000000000 */
[----:B------:R-:W-:-:S04]  /*4a80*/  USHF.R.U32.HI UR4, URZ, 0x5, UR4 ;  /* 0x00000005ff047899 */ /* 0x000fc80008011604 */
[----:B------:R-:W-:Y:S02]  /*4a90*/  USHF.L.U32 UR5, UR5, UR4, URZ ;  /* 0x0000000405057299 */ /* 0x000fe400080006ff */
[----:B------:R-:W-:-:S04]  /*4aa0*/  USHF.L.U32 UR4, UR6, UR4, URZ ;  /* 0x0000000406047299 */ /* 0x000fc800080006ff */
[----:B-1----:R-:W-:-:S04]  /*4ab0*/  LOP3.LUT R0, R0, UR5, RZ, 0xc0, !PT ;  /* 0x0000000500007c12 */ /* 0x002fc8000f8ec0ff */
[----:B------:R-:W-:-:S13]  /*4ac0*/  ISETP.NE.AND P0, PT, R0, UR5, PT ;  /* 0x0000000500007c0c */ /* 0x000fda000bf05270 */
[----:B------:R-:W-:Y:S05]  /*4ad0*/  @P0 BRA `(.L_x_94) ;  /* 0x0000000000580947 */ /* 0x000fea0003800000 */
[----:B------:R-:W1:Y:S02]  /*4ae0*/  LDS R0, [UR8+0x18] ;  /* 0x00001808ff007984 */ /* 0x000e640008000800 */
[----:B-1----:R-:W-:-:S04]  /*4af0*/  LOP3.LUT R0, R0, UR4, RZ, 0xc0, !PT ;  /* 0x0000000400007c12 */ /* 0x002fc8000f8ec0ff */
[----:B------:R-:W-:-:S13]  /*4b00*/  ISETP.NE.AND P0, PT, R0, UR4, PT ;  /* 0x0000000400007c0c */ /* 0x000fda000bf05270 */
[----:B------:R-:W-:Y:S05]  /*4b10*/  @P0 BRA `(.L_x_95) ;  /* 0x00000000003c0947 */ /* 0x000fea0003800000 */
[----:B------:R-:W1:Y:S01]  /*4b20*/  S2R R2, SR_LANEID ;  /* 0x0000000000027919 */ /* 0x000e620000000000 */
[----:B------:R-:W-:-:S06]  /*4b30*/  ULOP3.LUT UR5, URZ, UR5, URZ, 0x33, !UPT ;  /* 0x00000005ff057292 */ /* 0x000fcc000f8e33ff */
[----:B------:R-:W-:-:S04]  /*4b40*/  IMAD.U32 R0, RZ, RZ, UR5 ;  /* 0x00000005ff007e24 */ /* 0x000fc8000f8e00ff */
[----:B------:R2:W4:Y:S02]  /*4b50*/  REDUX UR7, R0 ;  /* 0x00000000000773c4 */ /* 0x0005240000000000 */
[----:B------:R1:W-:Y:S01]  /*4b60*/  UTCATOMSWS.AND URZ, UR5 ;  /* 0x0000000500ff79e3 */ /* 0x0003e20008000000 */
[----:B--2---:R-:W-:Y:S01]  /*4b70*/  LOP3.LUT R0, RZ, UR4, RZ, 0x33, !PT ;  /* 0x00000004ff007c12 */ /* 0x004fe2000f8e33ff */
[----:B------:R-:W-:Y:S02]  /*4b80*/  VOTEU.ANY UR4, UPT, PT ;  /* 0x0000000000047886 */ /* 0x000fe400038e0100 */
[----:B------:R-:W-:Y:S02]  /*4b90*/  UFLO.U32 UR4, UR4 ;  /* 0x00000004000472bd */ /* 0x000fe400080e0000 */
[----:B------:R-:W2:Y:S04]  /*4ba0*/  REDUX UR6, R0 ;  /* 0x00000000000673c4 */ /* 0x000ea80000000000 */
[----:B-1----:R-:W-:-:S02]  /*4bb0*/  ISETP.EQ.U32.AND P0, PT, R2, UR4, PT ;  /* 0x0000000402007c0c */ /* 0x002fc4000bf02070 */
[----:B----4-:R-:W-:-:S11]  /*4bc0*/  MOV R2, UR7 ;  /* 0x0000000700027c02 */ /* 0x010fd60008000f00 */
[----:B------:R1:W-:Y:S01]  /*4bd0*/  @P0 ATOMS.AND RZ, [UR8+0x14], R2 ;  /* 0x00001402ffff098c */ /* 0x0003e2000a800008 */
[----:B--2---:R-:W-:-:S05]  /*4be0*/  IMAD.U32 R0, RZ, RZ, UR6 ;  /* 0x00000006ff007e24 */ /* 0x004fca000f8e00ff */
[----:B------:R1:W-:Y:S01]  /*4bf0*/  @P0 ATOMS.AND RZ, [UR8+0x18], R0 ;  /* 0x00001800ffff098c */ /* 0x0003e2000a800008 */
[----:B------:R-:W-:Y:S05]  /*4c00*/  BRA `(.L_x_96) ;  /* 0x0000000000147947 */ /* 0x000fea0003800000 */
.L_x_95:
[----:B------:R-:W-:Y:S02]  /*4c10*/  MOV R2, 0x4c30 ;  /* 0x00004c3000027802 */ /* 0x000fe40000000f00 */
[----:B---3-5:R-:W-:Y:S05]  /*4c20*/  CALL.REL.NOINC `($__internal_0_$__cuda_sm10x_tcgen05_guardrail_trap_col_being_dealloced_not_returned_by_alloc) ;  /* 0x00000048005c7944 */ /* 0x028fea0003c00000 */
[----:B------:R-:W-:Y:S05]  /*4c30*/  BRA `(.L_x_96) ;  /* 0x0000000000087947 */ /* 0x000fea0003800000 */
.L_x_94:
[----:B------:R-:W-:Y:S02]  /*4c40*/  MOV R2, 0x4c60 ;  /* 0x00004c6000027802 */ /* 0x000fe40000000f00 */
[----:B---3-5:R-:W-:Y:S05]  /*4c50*/  CALL.REL.NOINC `($__internal_2_$__cuda_sm10x_tcgen05_guardrail_trap_unallocated_columns_being_dealloced) ;  /* 0x0000004800687944 */ /* 0x028fea0003c00000 */
.L_x_96:
[----:B------:R-:W-:Y:S01]  /*4c60*/  NOP ;  /* 0x0000000000007918 */ /* 0x000fe20000000000 */
[----:B------:R-:W-:Y:S05]  /*4c70*/  EXIT ;  /* 0x000000000000794d */ /* 0x000fea0003800000 */
.L_x_78:
[----:B------:R-:W-:-:S09]  /*4c80*/  UISETP.NE.OR UP0, UPT, UR22, 0x3, !UP3 ;  /* 0x000000031600788c */ /* 0x000fd2000df05670 */
[----:B------:R-:W-:Y:S05]  /*4c90*/  BRA.U UP0, `(.L_x_97) ;  /* 0x0000000d00f07547 */ /* 0x000fea000b800000 */
[----:B------:R-:W1:Y:S01]  /*4ca0*/  LDCU UR28, c[0x0][0x370] ;  /* 0x00006e00ff1c77ac */ /* 0x000e620008000800 */
[----:B------:R-:W2:Y:S01]  /*4cb0*/  LDC.64 R16, c[0x0][0x348] ;  /* 0x0000d200ff107b82 */ /* 0x000ea20000000a00 */
[----:B------:R-:W-:Y:S02]  /*4cc0*/  HFMA2 R13, -RZ, RZ, 0, 0 ;  /* 0x00000000ff0d7431 */ /* 0x000fe400000001ff */
[----:B------:R-:W-:Y:S01]  /*4cd0*/  IMAD.MOV.U32 R15, RZ, RZ, 0x1 ;  /* 0x00000001ff0f7424 */ /* 0x000fe200078e00ff */
[----:B------:R-:W1:Y:S01]  /*4ce0*/  LDCU.128 UR32, c[0x0][0xb10] ;  /* 0x00016200ff2077ac */ /* 0x000e620008000c00 */
[----:B------:R-:W-:Y:S01]  /*4cf0*/  IMAD.MOV.U32 R14, RZ, RZ, RZ ;  /* 0x000000ffff0e7224 */ /* 0x000fe200078e00ff */
[----:B------:R-:W-:Y:S01]  /*4d00*/  MOV R7, 0x1000 ;  /* 0x0000100000077802 */ /* 0x000fe20000000f00 */
[----:B------:R-:W3:Y:S01]  /*4d10*/  LDCU UR27, c[0x0][0x374] ;  /* 0x00006e80ff1b77ac */ /* 0x000ee20008000800 */
[----:B------:R-:W4:Y:S01]  /*4d20*/  LDC.64 R2, c[0x0][0x888] ;  /* 0x00022200ff027b82 */ /* 0x000f220000000a00 */
[----:B------:R-:W3:Y:S01]  /*4d30*/  LDCU UR15, c[0x0][0xb0c] ;  /* 0x00016180ff0f77ac */ /* 0x000ee20008000800 */
[----:B------:R-:W3:Y:S06]  /*4d40*/  LDCU UR38, c[0x0][0xb20] ;  /* 0x00016400ff2677ac */ /* 0x000eec0008000800 */
[----:B------:R-:W2:Y:S01]  /*4d50*/  LDC.64 R4, c[0x0][0x890] ;  /* 0x00022400ff047b82 */ /* 0x000ea20000000a00 */
[----:B------:R-:W3:Y:S01]  /*4d60*/  LDCU UR4, c[0x0][0xb30] ;  /* 0x00016600ff0477ac */ /* 0x000ee20008000800 */
[----:B-1----:R-:W-:-:S02]  /*4d70*/  UIMAD.WIDE.U32 UR6, UR28, UR32, URZ ;  /* 0x000000201c0672a5 */ /* 0x002fc4000f8e00ff */
[----:B---3--:R-:W-:Y:S01]  /*4d80*/  UIMAD.WIDE.U32 UR8, UR27, UR35, URZ ;  /* 0x000000231b0872a5 */ /* 0x008fe2000f8e00ff */
[----:B------:R-:W-:Y:S01]  /*4d90*/  UMOV UR24, 0x400 ;  /* 0x0000040000187882 */ /* 0x000fe20000000000 */
[----:B------:R-:W-:-:S03]  /*4da0*/  UPLOP3.LUT UP3, UPT, UPT, UPT, UPT, 0x40, 0x4 ;  /* 0x000000000004789c */ /* 0x000fc60003f6e870 */
[----:B------:R-:W-:Y:S01]  /*4db0*/  UMOV UR6, UR7 ;  /* 0x0000000700067c82 */ /* 0x000fe20008000000 */
[----:B------:R-:W-:Y:S01]  /*4dc0*/  UISETP.GE.AND UP0, UPT, UR40, 0x1, UPT ;  /* 0x000000012800788c */ /* 0x000fe2000bf06270 */
[----:B------:R-:W-:Y:S01]  /*4dd0*/  UMOV UR29, UR9 ;  /* 0x00000009001d7c82 */ /* 0x000fe20008000000 */
[----:B------:R-:W-:Y:S01]  /*4de0*/  UISETP.NE.AND UP4, UPT, UR40, 0x1, UPT ;  /* 0x000000012800788c */ /* 0x000fe2000bf85270 */
[----:B------:R-:W1:Y:S01]  /*4df0*/  LDCU.64 UR16, c[0x0][0xb28] ;  /* 0x00016500ff1077ac */ /* 0x000e620008000a00 */
[----:B------:R-:W-:Y:S02]  /*4e00*/  ULEA UR24, UR54, UR24, 0x18 ;  /* 0x0000001836187291 */ /* 0x000fe4000f8ec0ff */
[----:B------:R-:W-:Y:S02]  /*4e10*/  UISETP.NE.AND UP6, UPT, UR15, 0x1, UPT ;  /* 0x000000010f00788c */ /* 0x000fe4000bfc5270 */
[----:B------:R-:W-:Y:S02]  /*4e20*/  UISETP.NE.AND UP5, UPT, UR34, 0x1, UPT ;  /* 0x000000012200788c */ /* 0x000fe4000bfa5270 */
[----:B------:R-:W-:-:S02]  /*4e30*/  USHF.R.U32.HI UR31, URZ, UR33, UR6 ;  /* 0x00000021ff1f7299 */ /* 0x000fc40008011606 */
[----:B------:R-:W-:Y:S02]  /*4e40*/  USHF.R.U32.HI UR29, URZ, UR38, UR29 ;  /* 0x00000026ff1d7299 */ /* 0x000fe4000801161d */
[----:B------:R-:W-:Y:S01]  /*4e50*/  UISETP.NE.AND UP2, UPT, UR4, 0x1, UPT ;  /* 0x000000010400788c */ /* 0x000fe2000bf45270 */
[----:B------:R-:W-:-:S10]  /*4e60*/  UMOV UR12, URZ ;  /* 0x000000ff000c7c82 */ /* 0x000fd40008000000 */
.L_x_106:
[C---:B------:R-:W-:Y:S02]  /*4e70*/  LEA R12, R14.reuse, UR24, 0x3 ;  /* 0x000000180e0c7c11 */ /* 0x040fe4000f8e18ff */
[----:B------:R-:W-:Y:S02]  /*4e80*/  SHF.L.U32 R0, R13, 0x1f, RZ ;  /* 0x0000001f0d007819 */ /* 0x000fe400000006ff */
[----:B------:R-:W-:Y:S02]  /*4e90*/  LEA R8, R14, UR24, 0x4 ;  /* 0x000000180e087c11 */ /* 0x000fe4000f8e20ff */
[----:B---3--:R-:W3:Y:S02]  /*4ea0*/  SYNCS.PHASECHK.TRANS64.TRYWAIT P0, [R12+URZ+0x1e0], R0 ;  /* 0x0001e0000c0075a7 */ /* 0x008ee400080011ff */
[----:B---3--:R-:W-:Y:S05]  /*4eb0*/  @!P0 BRA `(.L_x_98) ;  /* 0x0000004000dc8947 */ /* 0x008fea0003800000 */
.L_x_216:
[----:B------:R-:W1:Y:S01]  /*4ec0*/  LDS.128 R8, [R8+0x270] ;  /* 0x0002700008087984 */ /* 0x000e620000000c00 */
[----:B------:R-:W-:Y:S01]  /*4ed0*/  UISETP.GE.AND UP0, UPT, UR40, 0x1, UPT ;  /* 0x000000012800788c */ /* 0x000fe2000bf06270 */
[----:B------:R-:W-:Y:S01]  /*4ee0*/  @!PT LDS RZ, [RZ] ;  /* 0x00000000fffff984 */ /* 0x000fe20000000800 */
[----:B------:R-:W-:Y:S01]  /*4ef0*/  @!PT LDS RZ, [RZ] ;  /* 0x00000000fffff984 */ /* 0x000fe20000000800 */
[----:B------:R-:W-:Y:S01]  /*4f00*/  @!PT LDS RZ, [RZ] ;  /* 0x00000000fffff984 */ /* 0x000fe20000000800 */
[----:B------:R-:W-:Y:S01]  /*4f10*/  @!PT LDS RZ, [RZ] ;  /* 0x00000000fffff984 */ /* 0x000fe20000000800 */
[----:B------:R2:W-:Y:S06]  /*4f20*/  MEMBAR.ALL.CTA ;  /* 0x0000000000007992 */ /* 0x0005ec0000008000 */
[----:B--2---:R-:W2:Y:S01]  /*4f30*/  FENCE.VIEW.ASYNC.S ;  /* 0x00000000000073c6 */ /* 0x004ea20000000000 */
[----:B-1----:R-:W-:Y:S11]  /*4f40*/  LOP3.LUT P0, RZ, R10, 0x1, RZ, 0xc0, !PT ;  /* 0x000000010aff7812 */ /* 0x002ff6000780c0ff */
[----:B------:R-:W-:Y:S02]  /*4f50*/  @!UPT UIADD3 URZ, UPT, UPT, URZ, URZ, URZ ;  /* 0x000000fffffff290 */ /* 0x000fe4000fffe0ff */
[----:B--2---:R-:W-:Y:S01]  /*4f60*/  VOTEU.ANY UP1, P0 ;  /* 0x0000000000ff7886 */ /* 0x004fe20000020100 */
[----:B------:R-:W-:Y:S11]  /*4f70*/  PLOP3.LUT P0, PT, PT, PT, UP1, 0x80, 0x8 ;  /* 0x000000000008781c */ /* 0x000ff60003f0f018 */
[----:B------:R-:W-:Y:S02]  /*4f80*/  @!UPT UIADD3 URZ, UPT, UPT, URZ, URZ, URZ ;  /* 0x000000fffffff290 */ /* 0x000fe4000fffe0ff */
[----:B---3--:R-:W-:Y:S02]  /*4f90*/  @P0 SHF.R.U32.HI R0, RZ, 0x10, R9 ;  /* 0x00000010ff000819 */ /* 0x008fe40000011609 */
[----:B------:R-:W-:Y:S02]  /*4fa0*/  @P0 MOV R6, R8 ;  /* 0x0000000800060202 */ /* 0x000fe40000000f00 */
[----:B------:R-:W-:Y:S01]  /*4fb0*/  @P0 R2UR UR4, R0 ;  /* 0x00000000000402ca */ /* 0x000fe200000e0000 */
[----:B------:R-:W-:Y:S01]  /*4fc0*/  VIADD R0, R12, 0x1f0 ;  /* 0x000001f00c007836 */ /* 0x000fe20000000000 */
[----:B------:R-:W-:Y:S02]  /*4fd0*/  @P0 LOP3.LUT R8, R9, 0xffff, RZ, 0xc0, !PT ;  /* 0x0000ffff09080812 */ /* 0x000fe400078ec0ff */
[----:B------:R-:W-:Y:S02]  /*4fe0*/  @P0 R2UR UR6, R6 ;  /* 0x00000000060602ca */ /* 0x000fe400000e0000 */
[----:B------:R-:W-:Y:S02]  /*4ff0*/  PRMT R0, RZ, 0x654, R0 ;  /* 0x00000654ff007816 */ /* 0x000fe40000000000 */
[----:B------:R-:W-:Y:S02]  /*5000*/  @P0 R2UR UR5, R8 ;  /* 0x00000000080502ca */ /* 0x000fe400000e0000 */
[----:B------:R1:W-:Y:S03]  /*5010*/  SYNCS.ARRIVE.TRANS64.RED.A1T0 RZ, [R0+URZ], RZ ;  /* 0x000000ff00ff79a7 */ /* 0x0003e600081004ff */
[----:B------:R-:W-:Y:S04]  /*5020*/  @UP1 UMOV UR25, UR4 ;  /* 0x0000000400191c82 */ /* 0x000fe80008000000 */
[----:B------:R-:W-:Y:S04]  /*5030*/  @UP1 UMOV UR14, UR6 ;  /* 0x00000006000e1c82 */ /* 0x000fe80008000000 */
[----:B------:R-:W-:Y:S01]  /*5040*/  @UP1 UMOV UR13, UR5 ;  /* 0x00000005000d1c82 */ /* 0x000fe20008000000 */
[----:B------:R-:W-:Y:S05]  /*5050*/  BRA.U !UP0, `(.L_x_99) ;  /* 0x0000000108a47547 */ /* 0x000fea000b800000 */
[----:B------:R-:W-:Y:S02]  /*5060*/  UIMAD.WIDE.U32 UR8, UR13, UR35, URZ ;  /* 0x000000230d0872a5 */ /* 0x000fe4000f8e00ff */
[----:B------:R-:W-:Y:S02]  /*5070*/  UIMAD.WIDE.U32 UR10, UR14, UR32, URZ ;  /* 0x000000200e0a72a5 */ /* 0x000fe4000f8e00ff */
[----:B------:R-:W-:Y:S02]  /*5080*/  USEL UR4, UR27, UR29, !UP5 ;  /* 0x0000001d1b047287 */ /* 0x000fe4000e800000 */
[----:B------:R-:W-:Y:S02]  /*5090*/  USEL UR7, UR28, UR31, !UP6 ;  /* 0x0000001f1c077287 */ /* 0x000fe4000f000000 */
[----:B------:R-:W-:Y:S02]  /*50a0*/  UIMAD.WIDE.U32 UR18, UR4, UR16, URZ ;  /* 0x00000010041272a5 */ /* 0x000fe4000f8e00ff */
[----:B------:R-:W-:Y:S01]  /*50b0*/  UIMAD.WIDE.U32 UR20, UR7, UR16, URZ ;  /* 0x00000010071472a5 */ /* 0x000fe2000f8e00ff */
[----:B------:R-:W-:Y:S02]  /*50c0*/  UMOV UR5, UR9 ;  /* 0x0000000900057c82 */ /* 0x000fe40008000000 */
[----:B------:R-:W-:Y:S03]  /*50d0*/  USHF.R.U32.HI UR6, URZ, UR38, UR5 ;  /* 0x00000026ff067299 */ /* 0x000fe60008011605 */
[----:B------:R-:W-:Y:S01]  /*50e0*/  UMOV UR5, UR11 ;  /* 0x0000000b00057c82 */ /* 0x000fe20008000000 */
[----:B------:R-:W-:Y:S02]  /*50f0*/  USEL UR6, UR13, UR6, !UP5 ;  /* 0x000000060d067287 */ /* 0x000fe4000e800000 */
[----:B------:R-:W-:Y:S02]  /*5100*/  USHF.R.U32.HI UR8, URZ, UR33, UR5 ;  /* 0x00000021ff087299 */ /* 0x000fe40008011605 */
[----:B------:R-:W-:Y:S01]  /*5110*/  UIMAD.WIDE.U32 UR10, UR6, UR16, URZ ;  /* 0x00000010060a72a5 */ /* 0x000fe2000f8e00ff */
[----:B------:R-:W-:Y:S02]  /*5120*/  UMOV UR5, UR19 ;  /* 0x0000001300057c82 */ /* 0x000fe40008000000 */
[----:B------:R-:W-:Y:S03]  /*5130*/  @UP4 USHF.R.U32.HI UR4, URZ, UR17, UR5 ;  /* 0x00000011ff044299 */ /* 0x000fe60008011605 */
[----:B------:R-:W-:Y:S01]  /*5140*/  UMOV UR5, UR21 ;  /* 0x0000001500057c82 */ /* 0x000fe20008000000 */
[----:B------:R-:W-:Y:S02]  /*5150*/  UIMAD UR4, UR40, UR4, URZ ;  /* 0x00000004280472a4 */ /* 0x000fe4000f8e02ff */
[----:B------:R-:W-:Y:S02]  /*5160*/  @UP4 USHF.R.U32.HI UR7, URZ, UR17, UR5 ;  /* 0x00000011ff074299 */ /* 0x000fe40008011605 */
[----:B------:R-:W-:Y:S02]  /*5170*/  USEL UR5, UR14, UR8, !UP6 ;  /* 0x000000080e057287 */ /* 0x000fe4000f000000 */
[----:B------:R-:W-:Y:S02]  /*5180*/  UIMAD UR8, UR40, UR7, URZ ;  /* 0x00000007280872a4 */ /* 0x000fe4000f8e02ff */
[----:B------:R-:W-:Y:S03]  /*5190*/  UISETP.GE.AND UP0, UPT, UR6, UR4, UPT ;  /* 0x000000040600728c */ /* 0x000fe6000bf06270 */
[----:B------:R-:W-:Y:S01]  /*51a0*/  UMOV UR4, UR11 ;  /* 0x0000000b00047c82 */ /* 0x000fe20008000000 */
[----:B------:R-:W-:Y:S02]  /*51b0*/  UISETP.GE.OR UP0, UPT, UR5, UR8, UP0 ;  /* 0x000000080500728c */ /* 0x000fe40008706670 */
[----:B------:R-:W-:Y:S02]  /*51c0*/  USHF.R.U32.HI UR4, URZ, UR17, UR4 ;  /* 0x00000011ff047299 */ /* 0x000fe40008011604 */
[----:B------:R-:W-:Y:S02]  /*51d0*/  UIMAD.WIDE.U32 UR8, UR5, UR16, URZ ;  /* 0x00000010050872a5 */ /* 0x000fe4000f8e00ff */
[----:B------:R-:W-:Y:S04]  /*51e0*/  USEL UR10, UR6, UR4, !UP4 ;  /* 0x00000004060a7287 */ /* 0x000fe8000e000000 */
[----:B------:R-:W-:Y:S01]  /*51f0*/  UIADD3 UR11, UPT, UPT, -UR10, URZ, URZ ;  /* 0x000000ff0a0b7290 */ /* 0x000fe2000fffe1ff */
[----:B------:R-:W-:Y:S02]  /*5200*/  @!UP0 UMOV UR4, UR9 ;  /* 0x0000000900048c82 */ /* 0x000fe40008000000 */
[----:B------:R-:W-:Y:S02]  /*5210*/  @!UP0 USHF.R.U32.HI UR4, URZ, UR17, UR4 ;  /* 0x00000011ff048299 */ /* 0x000fe40008011604 */
[----:B------:R-:W-:Y:S02]  /*5220*/  UIMAD UR8, UR40, UR11, UR6 ;  /* 0x0000000b280872a4 */ /* 0x000fe4000f8e0206 */
[----:B------:R-:W-:Y:S04]  /*5230*/  @!UP0 USEL UR4, UR5, UR4, !UP4 ;  /* 0x0000000405048287 */ /* 0x000fe8000e000000 */
[----:B------:R-:W-:Y:S02]  /*5240*/  @!UP0 UIMAD UR8, UR7, UR8, UR4 ;  /* 0x00000008070882a4 */ /* 0x000fe4000f8e0204 */
[----:B------:R-:W-:Y:S02]  /*5250*/  @!UP0 UIADD3 UR9, UPT, UPT, UR10, -UR4, URZ ;  /* 0x800000040a098290 */ /* 0x000fe4000fffe0ff */
[----:B------:R-:W-:Y:S02]  /*5260*/  UIADD3 UR4, UPT, UPT, -UR5, URZ, URZ ;  /* 0x000000ff05047290 */ /* 0x000fe4000fffe1ff */
[----:B------:R-:W-:Y:S02]  /*5270*/  UIADD3 UR7, UPT, UPT, -UR6, URZ, URZ ;  /* 0x000000ff06077290 */ /* 0x000fe4000fffe1ff */
[----:B------:R-:W-:Y:S02]  /*5280*/  @!UP0 UIMAD UR6, UR9, UR40, UR5 ;  /* 0x00000028090682a4 */ /* 0x000fe4000f8e0205 */
[----:B------:R-:W-:Y:S02]  /*5290*/  UIMAD UR14, UR15, UR4, UR14 ;  /* 0x000000040f0e72a4 */ /* 0x000fe4000f8e020e */
[----:B------:R-:W-:Y:S01]  /*52a0*/  UIMAD UR13, UR34, UR7, UR13 ;  /* 0x00000007220d72a4 */ /* 0x000fe2000f8e020d */
[----:B------:R-:W-:Y:S02]  /*52b0*/  @!UP0 UMOV UR5, UR8 ;  /* 0x0000000800058c82 */ /* 0x000fe40008000000 */
[----:B------:R-:W-:Y:S02]  /*52c0*/  UIMAD UR14, UR5, UR15, UR14 ;  /* 0x0000000f050e72a4 */ /* 0x000fe4000f8e020e */
[----:B------:R-:W-:Y:S11]  /*52d0*/  UIMAD UR13, UR6, UR34, UR13 ;  /* 0x00000022060d72a4 */ /* 0x000ff6000f8e020d */
[----:B------:R-:W-:Y:S01]  /*52e0*/  @!UPT UIADD3 URZ, UPT, UPT, URZ, URZ, URZ ;  /* 0x000000fffffff290 */ /* 0x000fe2000fffe0ff */
.L_x_99:
[----:B------:R-:W2:Y:S01]  /*52f0*/  @!UP2 LDCU.128 UR20, c[0x0][0xb10] ;  /* 0x00016200ff14a7ac */ /* 0x000ea20008000c00 */
[C---:B------:R-:W-:Y:S02]  /*5300*/  ISETP.NE.U32.AND P1, PT, R4.reuse, RZ, PT ;  /* 0x000000ff0400720c */ /* 0x040fe40003f25070 */
[----:B------:R-:W-:Y:S02]  /*5310*/  ISETP.NE.U32.AND P0, PT, R4, RZ, PT ;  /* 0x000000ff0400720c */ /* 0x000fe40003f05070 */
[C---:B------:R-:W-:Y:S02]  /*5320*/  ISETP.NE.AND.EX P1, PT, R5.reuse, RZ, PT, P1 ;  /* 0x000000ff0500720c */ /* 0x040fe40003f25310 */
[----:B------:R-:W-:Y:S01]  /*5330*/  ISETP.NE.AND.EX P0, PT, R5, RZ, PT, P0 ;  /* 0x000000ff0500720c */ /* 0x000fe20003f05300 */
[----:B------:R-:W3:Y:S01]  /*5340*/  @!UP2 LDCU UR5, c[0x0][0xb0c] ;  /* 0x00016180ff05a7ac */ /* 0x000ee20008000800 */
[----:B------:R-:W-:Y:S02]  /*5350*/  USHF.L.U32 UR11, UR26, 0x6, URZ ;  /* 0x000000061a0b7899 */ /* 0x000fe400080006ff */
[----:B------:R-:W-:Y:S02]  /*5360*/  USHF.L.U32 UR10, UR30, 0x6, URZ ;  /* 0x000000061e0a7899 */ /* 0x000fe400080006ff */
[----:B--2---:R-:W-:Y:S07]  /*5370*/  UIMAD.WIDE.U32 UR6, UR14, UR20, URZ ;  /* 0x000000140e0672a5 */ /* 0x004fee000f8e00ff */
[----:B------:R-:W-:Y:S01]  /*5380*/  @!UP2 UMOV UR4, UR7 ;  /* 0x000000070004ac82 */ /* 0x000fe20008000000 */
[----:B---3--:R-:W-:Y:S02]  /*5390*/  @!UP2 UISETP.NE.AND UP0, UPT, UR5, 0x1, UPT ;  /* 0x000000010500a88c */ /* 0x008fe4000bf05270 */
[----:B------:R-:W-:Y:S02]  /*53a0*/  @!UP2 USHF.R.U32.HI UR4, URZ, UR21, UR4 ;  /* 0x00000015ff04a299 */ /* 0x000fe40008011604 */
[----:B------:R-:W-:Y:S02]  /*53b0*/  UIMAD.WIDE.U32 UR6, UR13, UR23, URZ ;  /* 0x000000170d0672a5 */ /* 0x000fe4000f8e00ff */
[----:B------:R-:W-:Y:S02]  /*53c0*/  @!UP2 USEL UR8, UR14, UR4, !UP0 ;  /* 0x000000040e08a287 */ /* 0x000fe4000c000000 */
[----:B------:R-:W-:Y:S03]  /*53d0*/  @!UP2 UISETP.NE.AND UP0, UPT, UR22, 0x1, UPT ;  /* 0x000000011600a88c */ /* 0x000fe6000bf05270 */
[----:B------:R-:W-:Y:S02]  /*53e0*/  @!UP2 UMOV UR6, UR7 ;  /* 0x000000070006ac82 */ /* 0x000fe40008000000 */
[----:B------:R-:W2:Y:S02]  /*53f0*/  @!UP2 LDCU UR4, c[0x0][0xb20] ;  /* 0x00016400ff04a7ac */ /* 0x000ea40008000800 */
[----:B--2---:R-:W-:Y:S04]  /*5400*/  @!UP2 USHF.R.U32.HI UR6, URZ, UR4, UR6 ;  /* 0x00000004ff06a299 */ /* 0x004fe80008011606 */
[----:B------:R-:W-:Y:S04]  /*5410*/  @!UP2 USEL UR6, UR13, UR6, !UP0 ;  /* 0x000000060d06a287 */ /* 0x000fe8000c000000 */
[----:B------:R-:W-:Y:S02]  /*5420*/  @!UP2 UIADD3 UR4, UPT, UPT, -UR8, UR6, URZ ;  /* 0x000000060804a290 */ /* 0x000fe4000fffe1ff */
[----:B------:R-:W-:Y:S02]  /*5430*/  @!UP2 UIADD3 UR6, UPT, UPT, UR8, -UR6, URZ ;  /* 0x800000060806a290 */ /* 0x000fe4000fffe0ff */
[----:B------:R-:W-:Y:S02]  /*5440*/  @!UP2 UIMAD UR14, UR4, UR5, UR14 ;  /* 0x00000005040ea2a4 */ /* 0x000fe4000f8e020e */
[----:B------:R-:W-:Y:S01]  /*5450*/  @!UP2 UIMAD UR13, UR6, UR22, UR13 ;  /* 0x00000016060da2a4 */ /* 0x000fe2000f8e020d */
[----:B------:R-:W-:Y:S11]  /*5460*/  BRA.U UP3, `(.L_x_100) ;  /* 0x0000000103107547 */ /* 0x000ff6000b800000 */
[----:B------:R-:W-:Y:S04]  /*5470*/  MOV R6, UR37 ;  /* 0x0000002500067c02 */ /* 0x000fe80008000f00 */
[----:B------:R-:W-:Y:S04]  /*5480*/  SHF.L.U32 R6, R6, 0x1f, RZ ;  /* 0x0000001f06067819 */ /* 0x000fe800000006ff */
[----:B------:R-:W2:Y:S02]  /*5490*/  SYNCS.PHASECHK.TRANS64.TRYWAIT P2, [UR24+0x1d8], R6 ;  /* 0x0001d806ff0075a7 */ /* 0x000ea40008041118 */
[----:B--2---:R-:W-:Y:S05]  /*54a0*/  @!P2 BRA `(.L_x_101) ;  /* 0x0000003c0074a947 */ /* 0x004fea0003800000 */
.L_x_100:
[----:B------:R-:W-:Y:S05]  /*54b0*/  @!P1 BRA `(.L_x_102) ;  /* 0x0000000000309947 */ /* 0x000fea0003800000 */
[----:B----4-:R-:W-:Y:S01]  /*54c0*/  ISETP.NE.U32.AND P1, PT, R2, RZ, PT ;  /* 0x000000ff0200720c */ /* 0x010fe20003f25070 */
[----:B------:R-:W2:Y:S01]  /*54d0*/  LDCU.64 UR4, c[0x0][0x358] ;  /* 0x00006b00ff0477ac */ /* 0x000ea20008000a00 */
[----:B------:R-:W-:Y:S02]  /*54e0*/  IMAD.MOV.U32 R45, RZ, RZ, 0x1 ;  /* 0x00000001ff2d7424 */ /* 0x000fe400078e00ff */
[----:B------:R-:W-:Y:S11]  /*54f0*/  ISETP.NE.AND.EX P1, PT, R3, RZ, PT, P1 ;  /* 0x000000ff0300720c */ /* 0x000ff60003f25310 */
[----:B------:R-:W-:Y:S02]  /*5500*/  @!UPT UIADD3 URZ, UPT, UPT, URZ, URZ, URZ ;  /* 0x000000fffffff290 */ /* 0x000fe4000fffe0ff */
[----:B------:R-:W3:Y:S01]  /*5510*/  @P1 LDC.64 R8, c[0x0][0x888] ;  /* 0x00022200ff081b82 */ /* 0x000ee20000000a00 */
[----:B-1----:R-:W-:Y:S04]  /*5520*/  @P1 IMAD R0, R4, UR36, RZ ;  /* 0x0000002404001c24 */ /* 0x002fe8000f8e02ff */
[----:B---3--:R-:W-:Y:S04]  /*5530*/  @P1 IMAD.WIDE R8, R0, 0x4, R8 ;  /* 0x0000000400081825 */ /* 0x008fe800078e0208 */
[----:B------:R-:W-:Y:S01]  /*5540*/  HFMA2 R0, -RZ, RZ, 0, 5.9604644775390625e-08 ;  /* 0x00000001ff007431 */ /* 0x000fe200000001ff */
[----:B--2--5:R2:W5:Y:S04]  /*5550*/  @P1 LDG.E R26, desc[UR4][R8.64] ;  /* 0x00000004081a1981 */ /* 0x024568000c1e1900 */
[----:B------:R-:W-:Y:S01]  /*5560*/  @!P1 PRMT R45, R0, 0x7610, R45 ;  /* 0x00007610002d9816 */ /* 0x000fe2000000002d */
[----:B--2---:R-:W3:Y:S06]  /*5570*/  @!P1 LDC R26, c[0x0][0x880] ;  /* 0x00022000ff1a9b82 */ /* 0x004eec0000000800 */
.L_x_102:
[----:B---3-5:R-:W-:Y:S01]  /*5580*/  @!P0 FSETP.EQ.AND P1, PT, R26, RZ, PT ;  /* 0x000000ff1a00820b */ /* 0x028fe20003f22000 */
[----:B------:R-:W-:Y:S01]  /*5590*/  @!UPT UIADD3 URZ, UPT, UPT, URZ, URZ, URZ ;  /* 0x000000fffffff290 */ /* 0x000fe2000fffe0ff */
[----:B------:R-:W-:Y:S11]  /*55a0*/  @!P0 BRA `(.L_x_103) ;  /* 0x0000000000188947 */ /* 0x000ff60003800000 */
[----:B------:R-:W-:Y:S02]  /*55b0*/  LOP3.LUT P0, RZ, R45, 0xff, RZ, 0xc0, !PT ;  /* 0x000000ff2dff7812 */ /* 0x000fe4000780c0ff */
[----:B----4-:R-:W-:Y:S04]  /*55c0*/  ISETP.NE.U32.AND P1, PT, R2, RZ, PT ;  /* 0x000000ff0200720c */ /* 0x010fe80003f25070 */
[----:B------:R-:W-:Y:S04]  /*55d0*/  ISETP.NE.AND.EX P1, PT, R3, RZ, PT, P1 ;  /* 0x000000ff0300720c */ /* 0x000fe80003f25310 */
[----:B------:R-:W-:Y:S03]  /*55e0*/  PLOP3.LUT P1, PT, P1, PT, PT, 0x8, 0x80 ;  /* 0x000000000080781c */ /* 0x000fe60000f2e170 */
[----:B------:R-:W-:Y:S11]  /*55f0*/  @P0 FSETP.EQ.AND P1, PT, R26, RZ, PT ;  /* 0x000000ff1a00020b */ /* 0x000ff60003f22000 */
[----:B------:R-:W-:Y:S02]  /*5600*/  @!UPT UIADD3 URZ, UPT, UPT, URZ, URZ, URZ ;  /* 0x000000fffffff290 */ /* 0x000fe4000fffe0ff */
.L_x_103:
[----:B------:R-:W-:Y:S01]  /*5610*/  ULEA UR4, UR12, UR24, 0x3 ;  /* 0x000000180c047291 */ /* 0x000fe2000f8e18ff */
[----:B------:R-:W-:Y:S02]  /*5620*/  SHF.L.U32 R9, R15, 0x1f, RZ ;  /* 0x0000001f0f097819 */ /* 0x000fe400000006ff */
[----:B------:R-:W-:Y:S04]  /*5630*/  ELECT P0, URZ, PT ;  /* 0x0000000000ff782f */ /* 0x000fe80003800000 */
[----:B------:R-:W-:Y:S02]  /*5640*/  PLOP3.LUT P1, PT, P1, P0, PT, 0xf2, 0x2f ;  /* 0x00000000002f781c */ /* 0x000fe40000f21e72 */
[----:B------:R-:W2:Y:S11]  /*5650*/  SYNCS.PHASECHK.TRANS64.TRYWAIT P2, [UR4+0x1b8], R9 ;  /* 0x0001b809ff0075a7 */ /* 0x000eb60008041104 */
[----:B------:R-:W-:Y:S05]  /*5660*/  @!P1 IADD3 R8, P0, PT, R16, 0x580, RZ ;  /* 0x0000058010089810 */ /* 0x000fea0007f1e0ff */
[----:B-1----:R-:W-:Y:S01]  /*5670*/  @!P1 IMAD.X R6, RZ, RZ, R17, P0 ;  /* 0x000000ffff069224 */ /* 0x002fe200000e0611 */
[----:B--2---:R-:W-:Y:S07]  /*5680*/  @!P2 BRA `(.L_x_104) ;  /* 0x0000003c0014a947 */ /* 0x004fee0003800000 */
.L_x_219:
[----:B------:R-:W-:Y:S01]  /*5690*/  @!P1 R2UR UR7, R6 ;  /* 0x00000000060792ca */ /* 0x000fe200000e0000 */
[----:B------:R-:W-:Y:S01]  /*56a0*/  UIADD3 UR5, UPT, UPT, UR12, 0x1, URZ ;  /* 0x000000010c057890 */ /* 0x000fe2000fffe0ff */
[----:B------:R-:W-:Y:S01]  /*56b0*/  @!P1 R2UR UR6, R8 ;  /* 0x00000000080692ca */ /* 0x000fe200000e0000 */
[----:B------:R-:W-:Y:S01]  /*56c0*/  UIADD3 UR9, UPT, UPT, UR4, 0x1a0, URZ ;  /* 0x000001a004097890 */ /* 0x000fe2000fffe0ff */
[----:B------:R-:W-:Y:S01]  /*56d0*/  @!P1 IMAD.MOV.U32 R6, RZ, RZ, 0x1000 ;  /* 0x00001000ff069424 */ /* 0x000fe200078e00ff */
[----:B------:R-:W-:Y:S01]  /*56e0*/  UISETP.NE.AND UP0, UPT, UR5, 0x3, UPT ;  /* 0x000000030500788c */ /* 0x000fe2000bf05270 */
[----:B------:R-:W-:Y:S01]  /*56f0*/  VIADD R14, R14, 0x1 ;  /* 0x000000010e0e7836 */ /* 0x000fe20000000000 */
[----:B------:R-:W-:Y:S01]  /*5700*/  UMOV UR22, 0x0 ;  /* 0x0000000000167882 */ /* 0x000fe20000000000 */
[----:B------:R-:W-:Y:S01]  /*5710*/  UMOV UR23, 0x10000000 ;  /* 0x1000000000177882 */ /* 0x000fe20000000000 */
[----:B------:R-:W-:Y:S04]  /*5720*/  UPRMT UR20, UR54, 0x654, UR9 ;  /* 0x0000065436147896 */ /* 0x000fe80008000009 */
[----:B-1----:R-:W-:Y:S01]  /*5730*/  IMAD.U32 R9, RZ, RZ, UR7 ;  /* 0x00000007ff097e24 */ /* 0x002fe2000f8e00ff */
[----:B------:R-:W-:Y:S01]  /*5740*/  USEL UR7, URZ, 0x1, UP0 ;  /* 0x00000001ff077887 */ /* 0x000fe20008000000 */
[----:B------:R-:W-:Y:S01]  /*5750*/  IMAD.U32 R8, RZ, RZ, UR6 ;  /* 0x00000006ff087e24 */ /* 0x000fe2000f8e00ff */
[----:B------:R-:W-:Y:S02]  /*5760*/  USEL UR6, UR5, URZ, UP0 ;  /* 0x000000ff05067287 */ /* 0x000fe40008000000 */
[----:B------:R-:W-:Y:S01]  /*5770*/  VOTEU.ALL UP0, P1 ;  /* 0x0000000000ff7886 */ /* 0x000fe20000800000 */
[----:B------:R-:W-:Y:S02]  /*5780*/  @!P1 R2UR UR19, R9 ;  /* 0x00000000091392ca */ /* 0x000fe400000e0000 */
[----:B------:R-:W-:Y:S02]  /*5790*/  @!P1 R2UR UR18, R8 ;  /* 0x00000000081292ca */ /* 0x000fe400000e0000 */
[----:B------:R-:W-:Y:S01]  /*57a0*/  @!UP0 ULEA UR5, UR12, UR24, 0xc ;  /* 0x000000180c058291 */ /* 0x000fe2000f8e60ff */
[----:B------:R-:W-:Y:S02]  /*57b0*/  LOP3.LUT R15, R15, UR7, RZ, 0x3c, !PT ;  /* 0x000000070f0f7c12 */ /* 0x000fe4000f8e3cff */
[----:B------:R-:W-:Y:S01]  /*57c0*/  UMOV UR12, UR36 ;  /* 0x00000024000c7c82 */ /* 0x000fe20008000000 */
[----:B------:R-:W-:Y:S01]  /*57d0*/  @!UP0 UIADD3 UR8, UPT, UPT, UR5, 0x400, URZ ;  /* 0x0000040005088890 */ /* 0x000fe2000fffe0ff */
[----:B------:R-:W-:Y:S01]  /*57e0*/  SHF.L.U32 R0, R15, 0x1f, RZ ;  /* 0x0000001f0f007819 */ /* 0x000fe200000006ff */
[----:B------:R-:W-:Y:S01]  /*57f0*/  VOTEU.ALL UP0, P1 ;  /* 0x0000000000ff7886 */ /* 0x000fe20000800000 */
[----:B------:R-:W-:Y:S06]  /*5800*/  ULEA UR5, UR6, UR24, 0x3 ;  /* 0x0000001806057291 */ /* 0x000fec000f8e18ff */
[----:B------:R1:W-:Y:S01]  /*5810*/  @!UP0 UTMALDG.3D [UR8], [UR18], desc[UR22] ;  /* 0x00001608120085b4 */ /* 0x0003e20008011000 */
[----:B------:R1:W-:Y:S01]  /*5820*/  @!P1 SYNCS.ARRIVE.TRANS64.RED.A0TR RZ, [UR4+0x1a0], R6 ;  /* 0x0001a006ffff99a7 */ /* 0x0003e20008300404 */
[----:B------:R-:W-:Y:S01]  /*5830*/  SYNCS.ARRIVE.TRANS64.RED.A1T0 RZ, [UR20], RZ ;  /* 0x000000ffffff79a7 */ /* 0x000fe20008100414 */
[----:B------:R-:W2:Y:S02]  /*5840*/  SYNCS.PHASECHK.TRANS64.TRYWAIT P0, [UR5+0x1b8], R0 ;  /* 0x0001b800ff0075a7 */ /* 0x000ea40008001105 */
[----:B-12---:R-:W-:Y:S05]  /*5850*/  @!P0 BRA `(.L_x_105) ;  /* 0x0000003800b88947 */ /* 0x006fea0003800000 */
.L_x_221:
[----:B------:R-:W-:Y:S01]  /*5860*/  UIADD3 UR9, UPT, UPT, UR5, 0x1a0, URZ ;  /* 0x000001a005097890 */ /* 0x000fe2000fffe0ff */
[----:B-1----:R-:W-:Y:S01]  /*5870*/  @!P1 IADD3 R6, P0, PT, R16, 0x580, RZ ;  /* 0x0000058010069810 */ /* 0x002fe20007f1e0ff */
[----:B------:R-:W-:Y:S01]  /*5880*/  UPLOP3.LUT UP3, UPT, UPT, UPT, UPT, 0x80, 0x8 ;  /* 0x000000000008789c */ /* 0x000fe20003f6f070 */
[----:B------:R-:W-:Y:S01]  /*5890*/  R2UR UR23, R47 ;  /* 0x000000002f1772ca */ /* 0x000fe200000e0000 */
[----:B------:R-:W-:Y:S01]  /*58a0*/  UMOV UR20, 0x0 ;  /* 0x0000000000147882 */ /* 0x000fe20000000000 */
[----:B------:R-:W-:Y:S01]  /*58b0*/  @!P1 R2UR UR7, R6 ;  /* 0x00000000060792ca */ /* 0x000fe200000e0000 */
[----:B------:R-:W-:Y:S01]  /*58c0*/  @!P1 IMAD.X R0, RZ, RZ, R17, P0 ;  /* 0x000000ffff009224 */ /* 0x000fe200000e0611 */
[----:B------:R-:W-:Y:S01]  /*58d0*/  UMOV UR21, 0x10000000 ;  /* 0x1000000000157882 */ /* 0x000fe20000000000 */
[----:B------:R-:W-:Y:S01]  /*58e0*/  UMOV UR12, UR36 ;  /* 0x00000024000c7c82 */ /* 0x000fe20008000000 */
[----:B------:R-:W-:Y:S01]  /*58f0*/  VOTEU.ALL UP0, P1 ;  /* 0x0000000000ff7886 */ /* 0x000fe20000800000 */
[----:B------:R-:W-:Y:S01]  /*5900*/  R2UR UR22, R48 ;  /* 0x00000000301672ca */ /* 0x000fe200000e0000 */
[----:B------:R-:W-:Y:S01]  /*5910*/  UMOV UR36, UR25 ;  /* 0x0000001900247c82 */ /* 0x000fe20008000000 */
[----:B------:R-:W-:Y:S02]  /*5920*/  @!P1 R2UR UR4, R0 ;  /* 0x00000000000492ca */ /* 0x000fe400000e0000 */
[----:B------:R-:W-:Y:S01]  /*5930*/  @!UP0 UIADD3 UR10, UPT, UPT, UR10, 0x20, URZ ;  /* 0x000000200a0a8890 */ /* 0x000fe2000fffe0ff */
[C---:B------:R-:W-:Y:S01]  /*5940*/  ISETP.NE.AND P0, PT, R14.reuse, 0x2, PT ;  /* 0x000000020e00780c */ /* 0x040fe20003f05270 */
[----:B------:R-:W-:Y:S02]  /*5950*/  UIADD3 UR30, UPT, UPT, UR13, UR23, URZ ;  /* 0x000000170d1e7290 */ /* 0x000fe4000fffe0ff */
[----:B------:R-:W-:Y:S01]  /*5960*/  IMAD.U32 R8, RZ, RZ, UR7 ;  /* 0x00000007ff087e24 */ /* 0x000fe2000f8e00ff */
[----:B------:R-:W-:Y:S02]  /*5970*/  SEL R0, RZ, 0x1, P0 ;  /* 0x00000001ff007807 */ /* 0x000fe40000000000 */
[----:B------:R-:W-:Y:S02]  /*5980*/  SEL R14, R14, RZ, P0 ;  /* 0x000000ff0e0e7207 */ /* 0x000fe40000000000 */
[----:B------:R-:W-:Y:S01]  /*5990*/  @!P1 R2UR UR18, R8 ;  /* 0x00000000081292ca */ /* 0x000fe200000e0000 */
[----:B------:R-:W-:Y:S01]  /*59a0*/  UIADD3 UR26, UPT, UPT, UR14, UR22, URZ ;  /* 0x000000160e1a7290 */ /* 0x000fe2000fffe0ff */
[----:B------:R-:W-:Y:S01]  /*59b0*/  IMAD.U32 R9, RZ, RZ, UR4 ;  /* 0x00000004ff097e24 */ /* 0x000fe2000f8e00ff */
[----:B------:R-:W-:Y:S01]  /*59c0*/  @!UP0 ULEA UR4, UR6, UR24, 0xc ;  /* 0x0000001806048291 */ /* 0x000fe2000f8e60ff */
[----:B------:R-:W-:Y:S03]  /*59d0*/  LOP3.LUT R13, R13, R0, RZ, 0x3c, !PT ;  /* 0x000000000d0d7212 */ /* 0x000fe600078e3cff */
[----:B------:R-:W-:Y:S01]  /*59e0*/  @!P1 R2UR UR19, R9 ;  /* 0x00000000091392ca */ /* 0x000fe200000e0000 */
[----:B------:R-:W-:Y:S01]  /*59f0*/  @!UP0 UIADD3 UR8, UPT, UPT, UR4, 0x400, URZ ;  /* 0x0000040004088890 */ /* 0x000fe2000fffe0ff */
[----:B------:R-:W-:Y:S01]  /*5a00*/  VOTEU.ALL UP0, P1 ;  /* 0x0000000000ff7886 */ /* 0x000fe20000800000 */
[----:B------:R-:W-:Y:S10]  /*5a10*/  UPRMT UR4, UR54, 0x654, UR9 ;  /* 0x0000065436047896 */ /* 0x000ff40008000009 */
[----:B------:R1:W-:Y:S01]  /*5a20*/  @!UP0 UTMALDG.3D [UR8], [UR18], desc[UR20] ;  /* 0x00001408120085b4 */ /* 0x0003e20008011000 */
[----:B------:R3:W-:Y:S01]  /*5a30*/  @!P1 SYNCS.ARRIVE.TRANS64.RED.A0TR RZ, [UR5+0x1a0], R7 ;  /* 0x0001a007ffff99a7 */ /* 0x0007e20008300405 */
[----:B------:R-:W-:Y:S01]  /*5a40*/  SYNCS.ARRIVE.TRANS64.RED.A1T0 RZ, [UR4], RZ ;  /* 0x000000ffffff79a7 */ /* 0x000fe20008100404 */
[----:B------:R-:W-:Y:S04]  /*5a50*/  UIADD3 UR4, UPT, UPT, UR6, 0x1, URZ ;  /* 0x0000000106047890 */ /* 0x000fe8000fffe0ff */
[----:B------:R-:W-:Y:S04]  /*5a60*/  UISETP.NE.AND UP0, UPT, UR4, 0x3, UPT ;  /* 0x000000030400788c */ /* 0x000fe8000bf05270 */
[----:B------:R-:W-:Y:S06]  /*5a70*/  USEL UR5, URZ, 0x1, UP0 ;  /* 0x00000001ff057887 */ /* 0x000fec0008000000 */
[----:B------:R-:W-:Y:S01]  /*5a80*/  LOP3.LUT R15, R15, UR5, RZ, 0x3c, !PT ;  /* 0x000000050f0f7c12 */ /* 0x000fe2000f8e3cff */
[----:B-1----:R-:W-:Y:S01]  /*5a90*/  USEL UR12, UR4, URZ, UP0 ;  /* 0x000000ff040c7287 */ /* 0x002fe20008000000 */
[----:B------:R-:W-:Y:S11]  /*5aa0*/  BRA.U UP1, `(.L_x_106) ;  /* 0xfffffff101f07547 */ /* 0x000ff6000b83ffff */
[----:B------:R-:W-:Y:S01]  /*5ab0*/  UIADD3 UR24, UPT, UPT, UR24, 0x1b8, URZ ;  /* 0x000001b818187890 */ /* 0x000fe2000fffe0ff */
[----:B----4-:R-:W-:-:S03]  /*5ac0*/  SHF.L.U32 R2, R15, 0x1f, RZ ;  /* 0x0000001f0f027819 */ /* 0x010fc600000006ff */
[----:B------:R-:W-:-:S09]  /*5ad0*/  ULEA UR4, UR12, UR24, 0x3 ;  /* 0x000000180c047291 */ /* 0x000fd2000f8e18ff */
[----:B------:R-:W1:Y:S02]  /*5ae0*/  SYNCS.PHASECHK.TRANS64.TRYWAIT P0, [UR4], R2 ;  /* 0x00000002ff0075a7 */ /* 0x000e640008001104 */
[----:B-1----:R-:W-:Y:S05]  /*5af0*/  @!P0 BRA `(.L_x_107) ;  /* 0x0000003800288947 */ /* 0x002fea0003800000 */
.L_x_223:
        /* <DEDUP_REMOVED lines=9> */
.L_x_225:
[----:B------:R-:W-:-:S04]  /*5b90*/  UIADD3 UR4, UPT, UPT, UR4, 0x1, URZ ;  /* 0x0000000104047890 */ /* 0x000fc8000fffe0ff */
[----:B------:R-:W-:-:S04]  /*5ba0*/  UISETP.NE.AND UP0, UPT, UR4, 0x3, UPT ;  /* 0x000000030400788c */ /* 0x000fc8000bf05270 */
[----:B------:R-:W-:Y:S02]  /*5bb0*/  USEL UR5, URZ, 0x1, UP0 ;  /* 0x00000001ff057887 */ /* 0x000fe40008000000 */
[----:B------:R-:W-:-:S04]  /*5bc0*/  USEL UR4, UR4, URZ, UP0 ;  /* 0x000000ff04047287 */ /* 0x000fc80008000000 */
[----:B------:R-:W-:Y:S01]  /*5bd0*/  ULEA UR4, UR4, UR24, 0x3 ;  /* 0x0000001804047291 */ /* 0x000fe2000f8e18ff */
[----:B-1----:R-:W-:-:S04]  /*5be0*/  LOP3.LUT R2, R15, UR5, RZ, 0x3c, !PT ;  /* 0x000000050f027c12 */ /* 0x002fc8000f8e3cff */
[----:B------:R-:W-:Y:S01]  /*5bf0*/  SHF.L.U32 R2, R2, 0x1f, RZ ;  /* 0x0000001f02027819 */ /* 0x000fe200000006ff */
[----:B------:R-:W-:-:S07]  /*5c00*/  IMAD.U32 R0, RZ, RZ, UR4 ;  /* 0x00000004ff007e24 */ /* 0x000fce000f8e00ff */
.L_x_109:
[----:B-1----:R1:W2:Y:S02]  /*5c10*/  SYNCS.PHASECHK.TRANS64.TRYWAIT P0, [R0+URZ], R2 ;  /* 0x00000002000075a7 */ /* 0x0022a400080011ff */
[----:B--2---:R-:W-:Y:S05]  /*5c20*/  @!P0 NANOSLEEP.SYNCS 0x989680 ;  /* 0x009896800000895d */ /* 0x004fea0003900000 */
[----:B------:R-:W2:Y:S02]  /*5c30*/  @!P0 SYNCS.PHASECHK.TRANS64 P0, [R0+URZ], R2 ;  /* 0x00000002000085a7 */ /* 0x000ea400080010ff */
[----:B--2---:R-:W-:Y:S05]  /*5c40*/  @P0 EXIT ;  /* 0x000000000000094d */ /* 0x004fea0003800000 */
[----:B------:R-:W-:Y:S05]  /*5c50*/  BRA `(.L_x_109) ;  /* 0xfffffffc00ec7947 */ /* 0x000fea000383ffff */
.L_x_97:
[----:B------:R-:W-:-:S06]  /*5c60*/  UISETP.GE.AND UP0, UPT, UR22, 0x4, UPT ;  /* 0x000000041600788c */ /* 0x000fcc000bf06270 */
[----:B------:R-:W-:-:S13]  /*5c70*/  PLOP3.LUT P0, PT, PT, PT, UP0, 0x80, 0x8 ;  /* 0x000000000008781c */ /* 0x000fda0003f0f008 */
[----:B------:R-:W-:Y:S05]  /*5c80*/  @!P0 EXIT ;  /* 0x000000000000894d */ /* 0x000fea0003800000 */
[----:B------:R-:W-:Y:S01]  /*5c90*/  BAR.SYNC.DEFER_BLOCKING 0x6, 0xa0 ;  /* 0x0182800000007b1d */ /* 0x000fe20000010000 */
[C---:B------:R-:W-:Y:S01]  /*5ca0*/  IMAD.SHL.U32 R3, R55.reuse, 0x20, RZ ;  /* 0x0000002037037824 */ /* 0x040fe200078e00ff */
[----:B------:R-:W-:Y:S01]  /*5cb0*/  SHF.R.U32.HI R4, RZ, 0x1, R55 ;  /* 0x00000001ff047819 */ /* 0x000fe20000011637 */
[C---:B------:R-:W-:Y:S01]  /*5cc0*/  IMAD.SHL.U32 R2, R55.reuse, 0x10, RZ ;  /* 0x0000001037027824 */ /* 0x040fe200078e00ff */
[C---:B------:R-:W-:Y:S01]  /*5cd0*/  LOP3.LUT P0, RZ, R55.reuse, 0x4, RZ, 0xc0, !PT ;  /* 0x0000000437ff7812 */ /* 0x040fe2000780c0ff */
[----:B------:R-:W-:Y:S01]  /*5ce0*/  IMAD.U32 R23, R55, 0x10000, RZ ;  /* 0x0001000037177824 */ /* 0x000fe200078e00ff */
[----:B------:R-:W-:Y:S01]  /*5cf0*/  UMOV UR44, 0x400 ;  /* 0x00000400002c7882 */ /* 0x000fe20000000000 */
[----:B------:R-:W1:Y:S01]  /*5d00*/  LDCU.64 UR4, c[0x0][0x890] ;  /* 0x00011200ff0477ac */ /* 0x000e620008000a00 */
[----:B------:R-:W2:Y:S01]  /*5d10*/  LDC.64 R42, c[0x0][0x8b0] ;  /* 0x00022c00ff2a7b82 */ /* 0x000ea20000000a00 */
[----:B------:R-:W-:Y:S01]  /*5d20*/  LOP3.LUT R5, R3, 0xc0, RZ, 0xc0, !PT ;  /* 0x000000c003057812 */ /* 0x000fe200078ec0ff */
[----:B------:R-:W-:Y:S01]  /*5d30*/  IMAD.SHL.U32 R44, R55, 0x4, RZ ;  /* 0x00000004372c7824 */ /* 0x000fe200078e00ff */
[----:B------:R-:W-:Y:S01]  /*5d40*/  ULEA UR44, UR54, UR44, 0x18 ;  /* 0x0000002c362c7291 */ /* 0x000fe2000f8ec0ff */
[----:B------:R-:W-:Y:S01]  /*5d50*/  LOP3.LUT R2, R2, 0x600, RZ, 0xc0, !PT ;  /* 0x0000060002027812 */ /* 0x000fe200078ec0ff */
[----:B------:R-:W-:Y:S01]  /*5d60*/  IMAD.MOV.U32 R54, RZ, RZ, 0x10 ;  /* 0x00000010ff367424 */ /* 0x000fe200078e00ff */
[----:B------:R-:W-:Y:S01]  /*5d70*/  LOP3.LUT R4, R5, 0x8, R4, 0xf8, !PT ;  /* 0x0000000805047812 */ /* 0x000fe200078ef804 */
[----:B------:R-:W-:Y:S01]  /*5d80*/  IMAD.MOV.U32 R22, RZ, RZ, RZ ;  /* 0x000000ffff167224 */ /* 0x000fe200078e00ff */
[----:B------:R-:W3:Y:S01]  /*5d90*/  LDC.64 R40, c[0x0][0x8a8] ;  /* 0x00022a00ff287b82 */ /* 0x000ee20000000a00 */
[----:B------:R-:W-:-:S02]  /*5da0*/  LOP3.LUT R2, R2, 0x20, R3, 0xf8, !PT ;  /* 0x0000002002027812 */ /* 0x000fc400078ef803 */
[----:B------:R-:W-:Y:S02]  /*5db0*/  CS2R R52, SRZ ;  /* 0x0000000000347805 */ /* 0x000fe4000001ff00 */
[----:B------:R-:W-:Y:S01]  /*5dc0*/  LOP3.LUT R23, R23, 0x600000, RZ, 0xc0, !PT ;  /* 0x0060000017177812 */ /* 0x000fe200078ec0ff */
[----:B------:R-:W-:Y:S01]  /*5dd0*/  IMAD.MOV.U32 R51, RZ, RZ, RZ ;  /* 0x000000ffff337224 */ /* 0x000fe200078e00ff */
[----:B------:R-:W-:Y:S01]  /*5de0*/  LOP3.LUT R44, R4, 0x18, R44, 0x78, !PT ;  /* 0x00000018042c7812 */ /* 0x000fe200078e782c */
[----:B------:R-:W4:Y:S01]  /*5df0*/  LDCU UR63, c[0x0][0x370] ;  /* 0x00006e00ff3f77ac */ /* 0x000f220008000800 */
[----:B------:R-:W-:Y:S01]  /*5e00*/  LOP3.LUT R2, R2, 0x100, R3, 0xf8, !PT ;  /* 0x0000010002027812 */ /* 0x000fe200078ef803 */
[----:B------:R-:W4:Y:S01]  /*5e10*/  LDS R0, [UR44+0x290] ;  /* 0x0002902cff007984 */ /* 0x000f220008000800 */
[----:B-1----:R-:W-:Y:S01]  /*5e20*/  IMAD.U32 R57, RZ, RZ, UR4 ;  /* 0x00000004ff397e24 */ /* 0x002fe2000f8e00ff */
[----:B------:R-:W-:Y:S01]  /*5e30*/  UIADD3 UR4, UPT, UPT, UR44, 0x400, URZ ;  /* 0x000004002c047890 */ /* 0x000fe2000fffe0ff */
[----:B------:R-:W-:Y:S01]  /*5e40*/  LOP3.LUT R44, R2, R44, RZ, 0xfc, !PT ;  /* 0x0000002c022c7212 */ /* 0x000fe200078efcff */
[----:B------:R-:W-:Y:S01]  /*5e50*/  IMAD.U32 R56, RZ, RZ, UR5 ;  /* 0x00000005ff387e24 */ /* 0x000fe2000f8e00ff */
[----:B------:R-:W-:Y:S01]  /*5e60*/  LOP3.LUT R55, R55, 0x60, RZ, 0xc0, !PT ;  /* 0x0000006037377812 */ /* 0x000fe200078ec0ff */
[----:B------:R-:W1:Y:S01]  /*5e70*/  LDCU UR41, c[0x0][0xb0c] ;  /* 0x00016180ff2977ac */ /* 0x000e620008000800 */
[----:B------:R-:W-:Y:S01]  /*5e80*/  SEL R54, R54, 0xfffffff0, !P0 ;  /* 0xfffffff036367807 */ /* 0x000fe20004000000 */
[----:B------:R-:W-:Y:S01]  /*5e90*/  IMAD.U32 R59, RZ, RZ, UR4 ;  /* 0x00000004ff3b7e24 */ /* 0x000fe2000f8e00ff */
[----:B------:R-:W1:Y:S01]  /*5ea0*/  LDCU UR39, c[0x0][0xb30] ;  /* 0x00016600ff2777ac */ /* 0x000e620008000800 */
[----:B------:R-:W1:Y:S01]  /*5eb0*/  LDCU.64 UR60, c[0x0][0x888] ;  /* 0x00011100ff3c77ac */ /* 0x000e620008000a00 */
[----:B------:R-:W1:Y:S01]  /*5ec0*/  LDCU.64 UR42, c[0x0][0xb28] ;  /* 0x00016500ff2a77ac */ /* 0x000e620008000a00 */
[----:B------:R-:W1:Y:S01]  /*5ed0*/  LDCU.128 UR56, c[0x0][0xb10] ;  /* 0x00016200ff3877ac */ /* 0x000e620008000c00 */
[----:B------:R-:W1:Y:S01]  /*5ee0*/  LDCU UR62, c[0x0][0x374] ;  /* 0x00006e80ff3e77ac */ /* 0x000e620008000800 */
[----:B------:R-:W-:Y:S01]  /*5ef0*/  UMOV UR55, 0x1 ;  /* 0x0000000100377882 */ /* 0x000fe20000000000 */
[----:B------:R-:W-:Y:S01]  /*5f00*/  UMOV UR46, URZ ;  /* 0x000000ff002e7c82 */ /* 0x000fe20008000000 */
[----:B------:R-:W-:Y:S01]  /*5f10*/  UMOV UR53, URZ ;  /* 0x000000ff00357c82 */ /* 0x000fe20008000000 */
[----:B------:R-:W-:Y:S01]  /*5f20*/  UMOV UR52, URZ ;  /* 0x000000ff00347c82 */ /* 0x000fe20008000000 */
[----:B-1234-:R-:W-:-:S07]  /*5f30*/  IMAD.IADD R23, R0, 0x1, R23 ;  /* 0x0000000100177824 */ /* 0x01efce00078e0217 */
.L_x_140:
[C---:B------:R-:W-:Y:S02]  /*5f40*/  LEA R0, R51.reuse, UR44, 0x3 ;  /* 0x0000002c33007c11 */ /* 0x040fe4000f8e18ff */
[----:B------:R-:W-:Y:S02]  /*5f50*/  SHF.L.U32 R2, R52, 0x1f, RZ ;  /* 0x0000001f34027819 */ /* 0x000fe400000006ff */
[----:B-1----:R-:W-:Y:S02]  /*5f60*/  LEA R4, R51, UR44, 0x4 ;  /* 0x0000002c33047c11 */ /* 0x002fe4000f8e20ff */
[----:B------:R-:W1:Y:S02]  /*5f70*/  SYNCS.PHASECHK.TRANS64.TRYWAIT P0, [R0+URZ+0x1e0], R2 ;  /* 0x0001e002000075a7 */ /* 0x000e6400080011ff */
[----:B-1----:R-:W-:Y:S05]  /*5f80*/  @!P0 BRA `(.L_x_110) ;  /* 0x0000003400348947 */ /* 0x002fea0003800000 */
.L_x_226:
[----:B------:R-:W-:Y:S01]  /*5f90*/  R2UR UR7, R58 ;  /* 0x000000003a0772ca */ /* 0x000fe200000e0000 */
[----:B------:R-:W2:Y:S01]  /*5fa0*/  LDS.128 R4, [R4+0x270] ;  /* 0x0002700004047984 */ /* 0x000ea20000000c00 */
[----:B-1----:R-:W-:Y:S01]  /*5fb0*/  VIADD R0, R0, 0x1f0 ;  /* 0x000001f000007836 */ /* 0x002fe20000000000 */
[----:B------:R-:W-:Y:S04]  /*5fc0*/  UISETP.GE.AND UP0, UPT, UR40, 0x1, UPT ;  /* 0x000000012800788c */ /* 0x000fe8000bf06270 */
[----:B------:R-:W-:Y:S01]  /*5fd0*/  PRMT R0, RZ, 0x654, R0 ;  /* 0x00000654ff007816 */ /* 0x000fe20000000000 */
[----:B------:R-:W-:Y:S01]  /*5fe0*/  @!PT LDS RZ, [RZ] ;  /* 0x00000000fffff984 */ /* 0x000fe20000000800 */
[----:B------:R-:W-:Y:S01]  /*5ff0*/  @!PT LDS RZ, [RZ] ;  /* 0x00000000fffff984 */ /* 0x000fe20000000800 */
[----:B------:R-:W-:Y:S01]  /*6000*/  @!PT LDS RZ, [RZ] ;  /* 0x00000000fffff984 */ /* 0x000fe20000000800 */
[----:B------:R-:W-:Y:S01]  /*6010*/  @!PT LDS RZ, [RZ] ;  /* 0x00000000fffff984 */ /* 0x000fe20000000800 */
[----:B------:R1:W-:Y:S06]  /*6020*/  MEMBAR.ALL.CTA ;  /* 0x0000000000007992 */ /* 0x0003ec0000008000 */
[----:B-1----:R-:W1:Y:S02]  /*6030*/  FENCE.VIEW.ASYNC.S ;  /* 0x00000000000073c6 */ /* 0x002e640000000000 */
[----:B-1----:R1:W-:Y:S01]  /*6040*/  SYNCS.ARRIVE.TRANS64.RED.A1T0 RZ, [R0+URZ], RZ ;  /* 0x000000ff00ff79a7 */ /* 0x0023e200081004ff */
[----:B--2---:R-:W-:Y:S11]  /*6050*/  LOP3.LUT P0, RZ, R6, 0x1, RZ, 0xc0, !PT ;  /* 0x0000000106ff7812 */ /* 0x004ff6000780c0ff */
[----:B------:R-:W-:Y:S02]  /*6060*/  @!UPT UIADD3 URZ, UPT, UPT, URZ, URZ, URZ ;  /* 0x000000fffffff290 */ /* 0x000fe4000fffe0ff */
[----:B------:R-:W-:Y:S01]  /*6070*/  VOTEU.ANY UP1, P0 ;  /* 0x0000000000ff7886 */ /* 0x000fe20000020100 */
[----:B------:R-:W-:Y:S01]  /*6080*/  PLOP3.LUT P0, PT, PT, PT, UP1, 0x80, 0x8 ;  /* 0x000000000008781c */ /* 0x000fe20003f0f018 */
[----:B------:R-:W-:Y:S06]  /*6090*/  UP2UR UR4, UPR, URZ, 0x2 ;  /* 0x00000002ff047883 */ /* 0x000fec0008000000 */
[----:B------:R-:W-:Y:S06]  /*60a0*/  IMAD.U32 R60, RZ, RZ, UR4 ;  /* 0x00000004ff3c7e24 */ /* 0x000fec000f8e00ff */
[----:B------:R-:W-:Y:S02]  /*60b0*/  @P0 SHF.R.U32.HI R2, RZ, 0x10, R5 ;  /* 0x00000010ff020819 */ /* 0x000fe40000011605 */
[----:B------:R-:W-:Y:S02]  /*60c0*/  @P0 MOV R3, R4 ;  /* 0x0000000400030202 */ /* 0x000fe40000000f00 */
[----:B------:R-:W-:Y:S02]  /*60d0*/  @P0 R2UR UR4, R2 ;  /* 0x00000000020402ca */ /* 0x000fe400000e0000 */
[----:B------:R-:W-:Y:S02]  /*60e0*/  @P0 LOP3.LUT R4, R5, 0xffff, RZ, 0xc0, !PT ;  /* 0x0000ffff05040812 */ /* 0x000fe400078ec0ff */
[----:B------:R-:W-:Y:S02]  /*60f0*/  @P0 R2UR UR6, R3 ;  /* 0x00000000030602ca */ /* 0x000fe400000e0000 */
[----:B------:R-:W-:Y:S07]  /*6100*/  @P0 R2UR UR5, R4 ;  /* 0x00000000040502ca */ /* 0x000fee00000e0000 */
[----:B------:R-:W-:Y:S02]  /*6110*/  @UP1 UMOV UR7, UR4 ;  /* 0x0000000400071c82 */ /* 0x000fe40008000000 */
[----:B------:R-:W-:Y:S02]  /*6120*/  IMAD.U32 R58, RZ, RZ, UR7 ;  /* 0x00000007ff3a7e24 */ /* 0x000fe4000f8e00ff */
[----:B------:R-:W-:Y:S02]  /*6130*/  @UP1 UMOV UR38, UR6 ;  /* 0x0000000600261c82 */ /* 0x000fe40008000000 */
[----:B------:R-:W-:Y:S01]  /*6140*/  @UP1 UMOV UR37, UR5 ;  /* 0x0000000500251c82 */ /* 0x000fe20008000000 */
[----:B-1----:R-:W-:Y:S05]  /*6150*/  BRA.U !UP0, `(.L_x_111) ;  /* 0x0000000108cc7547 */ /* 0x002fea000b800000 */
[----:B------:R-:W1:Y:S01]  /*6160*/  LDCU UR12, c[0x0][0xb20] ;  /* 0x00016400ff0c77ac */ /* 0x000e620008000800 */
[----:B------:R-:W-:Y:S02]  /*6170*/  UIMAD.WIDE.U32 UR4, UR62, UR59, URZ ;  /* 0x0000003b3e0472a5 */ /* 0x000fe4000f8e00ff */
[----:B------:R-:W-:Y:S02]  /*6180*/  UIMAD.WIDE.U32 UR6, UR63, UR56, URZ ;  /* 0x000000383f0672a5 */ /* 0x000fe4000f8e00ff */
[----:B------:R-:W-:Y:S02]  /*6190*/  UISETP.NE.AND UP0, UPT, UR58, 0x1, UPT ;  /* 0x000000013a00788c */ /* 0x000fe4000bf05270 */
[----:B------:R-:W-:Y:S02]  /*61a0*/  UIMAD.WIDE.U32 UR8, UR37, UR59, URZ ;  /* 0x0000003b250872a5 */ /* 0x000fe4000f8e00ff */
[----:B------:R-:W-:Y:S02]  /*61b0*/  UIMAD.WIDE.U32 UR10, UR38, UR56, URZ ;  /* 0x00000038260a72a5 */ /* 0x000fe4000f8e00ff */
[----:B------:R-:W-:Y:S02]  /*61c0*/  UISETP.NE.AND UP1, UPT, UR41, 0x1, UPT ;  /* 0x000000012900788c */ /* 0x000fe4000bf25270 */
[----:B------:R-:W-:Y:S01]  /*61d0*/  UISETP.NE.AND UP2, UPT, UR40, 0x1, UPT ;  /* 0x000000012800788c */ /* 0x000fe2000bf45270 */
[----:B------:R-:W-:Y:S02]  /*61e0*/  UMOV UR4, UR5 ;  /* 0x0000000500047c82 */ /* 0x000fe40008000000 */
[----:B-1----:R-:W-:Y:S03]  /*61f0*/  USHF.R.U32.HI UR5, URZ, UR12, UR4 ;  /* 0x0000000cff057299 */ /* 0x002fe60008011604 */
[----:B------:R-:W-:Y:S02]  /*6200*/  UMOV UR4, UR7 ;  /* 0x0000000700047c82 */ /* 0x000fe40008000000 */
[----:B------:R-:W-:Y:S02]  /*6210*/  USHF.R.U32.HI UR7, URZ, UR57, UR4 ;  /* 0x00000039ff077299 */ /* 0x000fe40008011604 */
[----:B------:R-:W-:Y:S02]  /*6220*/  USEL UR4, UR62, UR5, !UP0 ;  /* 0x000000053e047287 */ /* 0x000fe4000c000000 */
[----:B------:R-:W-:Y:S01]  /*6230*/  USEL UR7, UR63, UR7, !UP1 ;  /* 0x000000073f077287 */ /* 0x000fe2000c800000 */
[----:B------:R-:W-:Y:S01]  /*6240*/  UMOV UR5, UR9 ;  /* 0x0000000900057c82 */ /* 0x000fe20008000000 */
[----:B------:R-:W-:Y:S02]  /*6250*/  UIMAD.WIDE.U32 UR8, UR4, UR42, URZ ;  /* 0x0000002a040872a5 */ /* 0x000fe4000f8e00ff */
[----:B------:R-:W-:Y:S03]  /*6260*/  USHF.R.U32.HI UR6, URZ, UR12, UR5 ;  /* 0x0000000cff067299 */ /* 0x000fe60008011605 */
[----:B------:R-:W-:Y:S01]  /*6270*/  UMOV UR5, UR11 ;  /* 0x0000000b00057c82 */ /* 0x000fe20008000000 */
[----:B------:R-:W-:Y:S02]  /*6280*/  UIMAD.WIDE.U32 UR10, UR7, UR42, URZ ;  /* 0x0000002a070a72a5 */ /* 0x000fe4000f8e00ff */
[----:B------:R-:W-:Y:S02]  /*6290*/  USHF.R.U32.HI UR12, URZ, UR57, UR5 ;  /* 0x00000039ff0c7299 */ /* 0x000fe40008011605 */
[----:B------:R-:W-:Y:S01]  /*62a0*/  USEL UR6, UR37, UR6, !UP0 ;  /* 0x0000000625067287 */ /* 0x000fe2000c000000 */
[----:B------:R-:W-:Y:S02]  /*62b0*/  UMOV UR5, UR9 ;  /* 0x0000000900057c82 */ /* 0x000fe40008000000 */
[----:B------:R-:W-:Y:S01]  /*62c0*/  UMOV UR10, UR11 ;  /* 0x0000000b000a7c82 */ /* 0x000fe20008000000 */
[----:B------:R-:W-:Y:S02]  /*62d0*/  @UP2 USHF.R.U32.HI UR4, URZ, UR43, UR5 ;  /* 0x0000002bff042299 */ /* 0x000fe40008011605 */
[----:B------:R-:W-:Y:S02]  /*62e0*/  @UP2 USHF.R.U32.HI UR7, URZ, UR43, UR10 ;  /* 0x0000002bff072299 */ /* 0x000fe4000801160a */
[----:B------:R-:W-:Y:S02]  /*62f0*/  UIMAD UR4, UR40, UR4, URZ ;  /* 0x00000004280472a4 */ /* 0x000fe4000f8e02ff */
[----:B------:R-:W-:Y:S02]  /*6300*/  UIMAD.WIDE.U32 UR10, UR6, UR42, URZ ;  /* 0x0000002a060a72a5 */ /* 0x000fe4000f8e00ff */
[----:B------:R-:W-:Y:S02]  /*6310*/  USEL UR5, UR38, UR12, !UP1 ;  /* 0x0000000c26057287 */ /* 0x000fe4000c800000 */
[----:B------:R-:W-:Y:S02]  /*6320*/  UIMAD UR8, UR40, UR7, URZ ;  /* 0x00000007280872a4 */ /* 0x000fe4000f8e02ff */
[----:B------:R-:W-:Y:S03]  /*6330*/  UISETP.GE.AND UP0, UPT, UR6, UR4, UPT ;  /* 0x000000040600728c */ /* 0x000fe6000bf06270 */
[----:B------:R-:W-:Y:S01]  /*6340*/  UMOV UR4, UR11 ;  /* 0x0000000b00047c82 */ /* 0x000fe20008000000 */
[----:B------:R-:W-:Y:S02]  /*6350*/  UISETP.GE.OR UP0, UPT, UR5, UR8, UP0 ;  /* 0x000000080500728c */ /* 0x000fe40008706670 */
[----:B------:R-:W-:Y:S02]  /*6360*/  USHF.R.U32.HI UR4, URZ, UR43, UR4 ;  /* 0x0000002bff047299 */ /* 0x000fe40008011604 */
[----:B------:R-:W-:Y:S02]  /*6370*/  UIMAD.WIDE.U32 UR8, UR5, UR42, URZ ;  /* 0x0000002a050872a5 */ /* 0x000fe4000f8e00ff */
[----:B------:R-:W-:Y:S02]  /*6380*/  USEL UR11, UR6, UR4, !UP2 ;  /* 0x00000004060b7287 */ /* 0x000fe4000d000000 */
[----:B------:R-:W-:Y:S02]  /*6390*/  UIADD3 UR8, UPT, UPT, -UR5, URZ, URZ ;  /* 0x000000ff05087290 */ /* 0x000fe4000fffe1ff */
[----:B------:R-:W-:Y:S01]  /*63a0*/  UIADD3 UR10, UPT, UPT, -UR11, URZ, URZ ;  /* 0x000000ff0b0a7290 */ /* 0x000fe2000fffe1ff */
[----:B------:R-:W-:Y:S01]  /*63b0*/  @!UP0 UMOV UR4, UR9 ;  /* 0x0000000900048c82 */ /* 0x000fe20008000000 */
[----:B------:R-:W-:Y:S02]  /*63c0*/  UIADD3 UR9, UPT, UPT, -UR6, URZ, URZ ;  /* 0x000000ff06097290 */ /* 0x000fe4000fffe1ff */
[----:B------:R-:W-:Y:S02]  /*63d0*/  @!UP0 USHF.R.U32.HI UR4, URZ, UR43, UR4 ;  /* 0x0000002bff048299 */ /* 0x000fe40008011604 */
[----:B------:R-:W-:Y:S02]  /*63e0*/  UIMAD UR10, UR40, UR10, UR6 ;  /* 0x0000000a280a72a4 */ /* 0x000fe4000f8e0206 */
[----:B------:R-:W-:Y:S04]  /*63f0*/  @!UP0 USEL UR4, UR5, UR4, !UP2 ;  /* 0x0000000405048287 */ /* 0x000fe8000d000000 */
[----:B------:R-:W-:Y:S02]  /*6400*/  @!UP0 UIMAD UR10, UR7, UR10, UR4 ;  /* 0x0000000a070a82a4 */ /* 0x000fe4000f8e0204 */
[----:B------:R-:W-:Y:S02]  /*6410*/  @!UP0 UIADD3 UR11, UPT, UPT, UR11, -UR4, URZ ;  /* 0x800000040b0b8290 */ /* 0x000fe4000fffe0ff */
[----:B------:R-:W-:Y:S02]  /*6420*/  UIMAD UR7, UR41, UR8, UR38 ;  /* 0x00000008290772a4 */ /* 0x000fe4000f8e0226 */
[----:B------:R-:W-:Y:S02]  /*6430*/  @!UP0 UIMAD UR6, UR11, UR40, UR5 ;  /* 0x000000280b0682a4 */ /* 0x000fe4000f8e0205 */
[----:B------:R-:W-:Y:S01]  /*6440*/  UIMAD UR4, UR58, UR9, UR37 ;  /* 0x000000093a0472a4 */ /* 0x000fe2000f8e0225 */
[----:B------:R-:W-:Y:S02]  /*6450*/  @!UP0 UMOV UR5, UR10 ;  /* 0x0000000a00058c82 */ /* 0x000fe40008000000 */
[----:B------:R-:W-:Y:S02]  /*6460*/  UIMAD UR38, UR5, UR41, UR7 ;  /* 0x00000029052672a4 */ /* 0x000fe4000f8e0207 */
[----:B------:R-:W-:Y:S11]  /*6470*/  UIMAD UR37, UR6, UR58, UR4 ;  /* 0x0000003a062572a4 */ /* 0x000ff6000f8e0204 */
[----:B------:R-:W-:Y:S01]  /*6480*/  @!UPT UIADD3 URZ, UPT, UPT, URZ, URZ, URZ ;  /* 0x000000fffffff290 */ /* 0x000fe2000fffe0ff */
.L_x_111:
[----:B------:R-:W-:Y:S01]  /*6490*/  UISETP.NE.AND UP0, UPT, UR39, 0x1, UPT ;  /* 0x000000012700788c */ /* 0x000fe2000bf05270 */
[----:B------:R-:W-:Y:S01]  /*64a0*/  R2UR UR11, R59 ;  /* 0x000000003b0b72ca */ /* 0x000fe200000e0000 */
[----:B------:R-:W-:Y:S01]  /*64b0*/  USHF.L.U32 UR50, UR26, 0x6, URZ ;  /* 0x000000061a327899 */ /* 0x000fe200080006ff */
[----:B------:R-:W-:Y:S01]  /*64c0*/  IADD3 R51, PT, PT, R51, 0x1, RZ ;  /* 0x0000000133337810 */ /* 0x000fe20007ffe0ff */
[----:B------:R-:W-:Y:S07]  /*64d0*/  USHF.L.U32 UR49, UR30, 0x6, URZ ;  /* 0x000000061e317899 */ /* 0x000fee00080006ff */
[----:B------:R-:W1:Y:S01]  /*64e0*/  @!UP0 LDCU.128 UR12, c[0x0][0xb10] ;  /* 0x00016200ff0c87ac */ /* 0x000e620008000c00 */
[----:B------:R-:W2:Y:S01]  /*64f0*/  @!UP0 LDCU UR5, c[0x0][0xb0c] ;  /* 0x00016180ff0587ac */ /* 0x000ea20008000800 */
[----:B------:R-:W3:Y:S01]  /*6500*/  @!UP0 LDCU UR10, c[0x0][0xb20] ;  /* 0x00016400ff0a87ac */ /* 0x000ee20008000800 */
[----:B-1----:R-:W-:Y:S02]  /*6510*/  UIMAD.WIDE.U32 UR8, UR38, UR12, URZ ;  /* 0x0000000c260872a5 */ /* 0x002fe4000f8e00ff */
[----:B------:R-:W-:Y:S02]  /*6520*/  UIMAD.WIDE.U32 UR6, UR37, UR15, URZ ;  /* 0x0000000f250672a5 */ /* 0x000fe4000f8e00ff */
[----:B------:R-:W-:Y:S03]  /*6530*/  @!UP0 UISETP.NE.AND UP1, UPT, UR14, 0x1, UPT ;  /* 0x000000010e00888c */ /* 0x000fe6000bf25270 */
[----:B------:R-:W-:Y:S01]  /*6540*/  @!UP0 UMOV UR4, UR9 ;  /* 0x0000000900048c82 */ /* 0x000fe20008000000 */
[----:B--2---:R-:W-:Y:S02]  /*6550*/  @!UP0 UISETP.NE.AND UP2, UPT, UR5, 0x1, UPT ;  /* 0x000000010500888c */ /* 0x004fe4000bf45270 */
[----:B------:R-:W-:Y:S01]  /*6560*/  @!UP0 USHF.R.U32.HI UR4, URZ, UR13, UR4 ;  /* 0x0000000dff048299 */ /* 0x000fe20008011604 */
[----:B------:R-:W-:Y:S02]  /*6570*/  @!UP0 UMOV UR6, UR7 ;  /* 0x0000000700068c82 */ /* 0x000fe40008000000 */
[----:B---3--:R-:W-:Y:S02]  /*6580*/  @!UP0 USHF.R.U32.HI UR6, URZ, UR10, UR6 ;  /* 0x0000000aff068299 */ /* 0x008fe40008011606 */
[----:B------:R-:W-:Y:S02]  /*6590*/  @!UP0 USEL UR7, UR38, UR4, !UP2 ;  /* 0x0000000426078287 */ /* 0x000fe4000d000000 */
[----:B------:R-:W-:Y:S04]  /*65a0*/  @!UP0 USEL UR6, UR37, UR6, !UP1 ;  /* 0x0000000625068287 */ /* 0x000fe8000c800000 */
[----:B------:R-:W-:Y:S02]  /*65b0*/  @!UP0 UIADD3 UR4, UPT, UPT, -UR7, UR6, URZ ;  /* 0x0000000607048290 */ /* 0x000fe4000fffe1ff */
[----:B------:R-:W-:Y:S02]  /*65c0*/  @!UP0 UIADD3 UR6, UPT, UPT, UR7, -UR6, URZ ;  /* 0x8000000607068290 */ /* 0x000fe4000fffe0ff */
[----:B------:R-:W-:Y:S02]  /*65d0*/  @!UP0 UIMAD UR38, UR4, UR5, UR38 ;  /* 0x00000005042682a4 */ /* 0x000fe4000f8e0226 */
[----:B------:R-:W-:Y:S02]  /*65e0*/  @!UP0 UIMAD UR37, UR6, UR14, UR37 ;  /* 0x0000000e062582a4 */ /* 0x000fe4000f8e0225 */
[----:B------:R-:W-:Y:S09]  /*65f0*/  ULOP3.LUT UP0, URZ, UR11, 0x1b0, URZ, 0xc0, !UPT ;  /* 0x000001b00bff7892 */ /* 0x000ff2000f80c0ff */
[----:B------:R-:W-:Y:S05]  /*6600*/  BRA.U !UP0, `(.L_x_112) ;  /* 0x00000001087c7547 */ /* 0x000fea000b800000 */
[----:B------:R-:W1:Y:S01]  /*6610*/  LDCU.64 UR8, c[0x4][0x80] ;  /* 0x01001000ff0877ac */ /* 0x000e620008000a00 */
[----:B------:R-:W-:Y:S01]  /*6620*/  MOV R2, 0x0 ;  /* 0x0000000000027802 */ /* 0x000fe20000000f00 */
[----:B------:R-:W-:Y:S02]  /*6630*/  HFMA2 R12, -RZ, RZ, 0, 5.9604644775390625e-08 ;  /* 0x00000001ff0c7431 */ /* 0x000fe400000001ff */
[----:B------:R-:W-:Y:S01]  /*6640*/  IMAD.MOV.U32 R8, RZ, RZ, 0x70 ;  /* 0x00000070ff087424 */ /* 0x000fe200078e00ff */
[----:B------:R2:W3:Y:S01]  /*6650*/  LDC.64 R14, c[0x4][R2] ;  /* 0x01000000020e7b82 */ /* 0x0004e20000000a00 */
[----:B------:R-:W4:Y:S01]  /*6660*/  LDCU.64 UR6, c[0x4][0x88] ;  /* 0x01001100ff0677ac */ /* 0x000f220008000a00 */
[----:B------:R-:W-:Y:S01]  /*6670*/  IMAD.MOV.U32 R13, RZ, RZ, RZ ;  /* 0x000000ffff0d7224 */ /* 0x000fe200078e00ff */
[----:B------:R-:W2:Y:S01]  /*6680*/  LDCU.64 UR4, c[0x4][0x8] ;  /* 0x01000100ff0477ac */ /* 0x000ea20008000a00 */
[----:B-1----:R-:W-:Y:S01]  /*6690*/  MOV R5, UR9 ;  /* 0x0000000900057c02 */ /* 0x002fe20008000f00 */
[----:B------:R-:W-:Y:S01]  /*66a0*/  IMAD.U32 R4, RZ, RZ, UR8 ;  /* 0x00000008ff047e24 */ /* 0x000fe2000f8e00ff */
[----:B----4-:R-:W-:Y:S01]  /*66b0*/  MOV R7, UR7 ;  /* 0x0000000700077c02 */ /* 0x010fe20008000f00 */
[----:B------:R-:W-:Y:S01]  /*66c0*/  IMAD.U32 R6, RZ, RZ, UR6 ;  /* 0x00000006ff067e24 */ /* 0x000fe2000f8e00ff */
[----:B--2---:R-:W-:Y:S01]  /*66d0*/  MOV R11, UR5 ;  /* 0x00000005000b7c02 */ /* 0x004fe20008000f00 */
[----:B------:R-:W-:Y:S02]  /*66e0*/  IMAD.U32 R10, RZ, RZ, UR4 ;  /* 0x00000004ff0a7e24 */ /* 0x000fe4000f8e00ff */
[----:B------:R-:W-:Y:S07]  /*66f0*/  LEPC R20, `(.L_x_113) ;  /* 0x000000001014794e */ /* 0x000fee0000000000 */
[----:B---3-5:R-:W-:Y:S05]  /*6700*/  CALL.ABS.NOINC R14 ;  /* 0x000000000e007343 */ /* 0x028fea0003c00000 */
.L_x_113:
[----:B------:R-:W1:Y:S01]  /*6710*/  LDCU.64 UR8, c[0x4][0x80] ;  /* 0x01001000ff0877ac */ /* 0x000e620008000a00 */
[----:B------:R-:W2:Y:S01]  /*6720*/  LDC.64 R2, c[0x4][R2] ;  /* 0x0100000002027b82 */ /* 0x000ea20000000a00 */
[----:B------:R-:W-:Y:S02]  /*6730*/  HFMA2 R12, -RZ, RZ, 0, 5.9604644775390625e-08 ;  /* 0x00000001ff0c7431 */ /* 0x000fe400000001ff */
[----:B------:R-:W-:Y:S02]  /*6740*/  IMAD.MOV.U32 R8, RZ, RZ, 0x70 ;  /* 0x00000070ff087424 */ /* 0x000fe400078e00ff */
[----:B------:R-:W-:Y:S01]  /*6750*/  IMAD.MOV.U32 R13, RZ, RZ, RZ ;  /* 0x000000ffff0d7224 */ /* 0x000fe200078e00ff */
[----:B------:R-:W3:Y:S01]  /*6760*/  LDCU.64 UR6, c[0x4][0x88] ;  /* 0x01001100ff0677ac */ /* 0x000ee20008000a00 */
[----:B------:R-:W4:Y:S01]  /*6770*/  LDCU.64 UR4, c[0x4][0x8] ;  /* 0x01000100ff0477ac */ /* 0x000f220008000a00 */
[----:B-1----:R-:W-:Y:S02]  /*6780*/  MOV R4, UR8 ;  /* 0x0000000800047c02 */ /* 0x002fe40008000f00 */
[----:B------:R-:W-:Y:S02]  /*6790*/  MOV R5, UR9 ;  /* 0x0000000900057c02 */ /* 0x000fe40008000f00 */
[----:B---3--:R-:W-:Y:S01]  /*67a0*/  MOV R7, UR7 ;  /* 0x0000000700077c02 */ /* 0x008fe20008000f00 */
[----:B------:R-:W-:Y:S01]  /*67b0*/  IMAD.U32 R6, RZ, RZ, UR6 ;  /* 0x00000006ff067e24 */ /* 0x000fe2000f8e00ff */
[----:B----4-:R-:W-:Y:S01]  /*67c0*/  MOV R11, UR5 ;  /* 0x00000005000b7c02 */ /* 0x010fe20008000f00 */
[----:B------:R-:W-:Y:S02]  /*67d0*/  IMAD.U32 R10, RZ, RZ, UR4 ;  /* 0x00000004ff0a7e24 */ /* 0x000fe4000f8e00ff */
[----:B------:R-:W-:Y:S07]  /*67e0*/  LEPC R20, `(.L_x_112) ;  /* 0x000000001014794e */ /* 0x000fee0000000000 */
[----:B--2---:R-:W-:Y:S05]  /*67f0*/  CALL.ABS.NOINC R2 ;  /* 0x0000000002007343 */ /* 0x004fea0003c00000 */
.L_x_112:
[----:B------:R-:W-:Y:S02]  /*6800*/  R2UR UR6, R49 ;  /* 0x00000000310672ca */ /* 0x000fe400000e0000 */
[----:B------:R-:W-:Y:S02]  /*6810*/  R2UR UR5, R57 ;  /* 0x00000000390572ca */ /* 0x000fe400000e0000 */
[----:B------:R-:W-:Y:S02]  /*6820*/  R2UR UR4, R56 ;  /* 0x00000000380472ca */ /* 0x000fe400000e0000 */
[----:B------:R-:W-:Y:S02]  /*6830*/  ISETP.NE.U32.AND P4, PT, R42, RZ, PT ;  /* 0x000000ff2a00720c */ /* 0x000fe40003f85070 */
[----:B------:R-:W-:Y:S02]  /*6840*/  ISETP.NE.U32.AND P2, PT, RZ, UR60, PT ;  /* 0x0000003cff007c0c */ /* 0x000fe4000bf45070 */
[----:B------:R-:W-:Y:S02]  /*6850*/  ISETP.NE.AND.EX P4, PT, R43, RZ, PT, P4 ;  /* 0x000000ff2b00720c */ /* 0x000fe40003f85340 */
[----:B------:R-:W-:Y:S01]  /*6860*/  ISETP.NE.AND.EX P2, PT, RZ, UR61, PT, P2 ;  /* 0x0000003dff007c0c */ /* 0x000fe2000bf45320 */
[----:B------:R-:W-:Y:S02]  /*6870*/  UISETP.NE.AND UP2, UPT, UR6, URZ, UPT ;  /* 0x000000ff0600728c */ /* 0x000fe4000bf45270 */
[----:B------:R-:W-:Y:S04]  /*6880*/  UISETP.NE.U32.AND UP0, UPT, UR5, URZ, UPT ;  /* 0x000000ff0500728c */ /* 0x000fe8000bf05070 */
[----:B------:R-:W-:Y:S01]  /*6890*/  UISETP.NE.AND.EX UP1, UPT, UR4, URZ, UPT, UP0 ;  /* 0x000000ff0400728c */ /* 0x000fe2000bf25300 */
[----:B------:R-:W-:Y:S01]  /*68a0*/  PLOP3.LUT P1, PT, PT, PT, UP2, 0x80, 0x8 ;  /* 0x000000000008781c */ /* 0x000fe20003f2f028 */
[----:B------:R-:W-:Y:S03]  /*68b0*/  UPLOP3.LUT UP0, UPT, UPT, UPT, UPT, 0x40, 0x4 ;  /* 0x000000000004789c */ /* 0x000fe60003f0e870 */
[----:B------:R-:W-:Y:S06]  /*68c0*/  @UP2 UPLOP3.LUT UP0, UPT, UPT, UPT, UP1, 0x80, 0x8 ;  /* 0x000000000008289c */ /* 0x000fec0003f0f010 */
[----:B------:R-:W-:Y:S01]  /*68d0*/  PLOP3.LUT P0, PT, PT, PT, UP0, 0x80, 0x8 ;  /* 0x000000000008781c */ /* 0x000fe20003f0f008 */
[----:B------:R-:W-:Y:S01]  /*68e0*/  @!UPT UIADD3 URZ, UPT, UPT, URZ, URZ, URZ ;  /* 0x000000fffffff290 */ /* 0x000fe2000fffe0ff */
[----:B------:R-:W-:Y:S11]  /*68f0*/  BRA.U !UP1, `(.L_x_114) ;  /* 0x0000000109407547 */ /* 0x000ff6000b800000 */
[----:B------:R-:W-:Y:S01]  /*6900*/  UISETP.NE.U32.AND UP0, UPT, UR60, URZ, UPT ;  /* 0x000000ff3c00728c */ /* 0x000fe2000bf05070 */
[----:B------:R-:W-:Y:S01]  /*6910*/  R2UR UR6, R57 ;  /* 0x00000000390672ca */ /* 0x000fe200000e0000 */
[----:B------:R-:W1:Y:S01]  /*6920*/  LDCU.64 UR8, c[0x0][0x358] ;  /* 0x00006b00ff0877ac */ /* 0x000e620008000a00 */
[----:B------:R-:W-:Y:S02]  /*6930*/  HFMA2 R45, -RZ, RZ, 0, 5.9604644775390625e-08 ;  /* 0x00000001ff2d7431 */ /* 0x000fe400000001ff */
[----:B------:R-:W-:Y:S01]  /*6940*/  IMAD.MOV.U32 R0, RZ, RZ, 0x1 ;  /* 0x00000001ff007424 */ /* 0x000fe200078e00ff */
[----:B------:R-:W-:Y:S06]  /*6950*/  UISETP.NE.AND.EX UP0, UPT, UR61, URZ, UPT, UP0 ;  /* 0x000000ff3d00728c */ /* 0x000fec000bf05300 */
[----:B------:R-:W-:Y:S05]  /*6960*/  PLOP3.LUT P3, PT, PT, PT, UP0, 0x80, 0x8 ;  /* 0x000000000008781c */ /* 0x000fea0003f6f008 */
[----:B------:R-:W2:Y:S01]  /*6970*/  @UP0 LDCU.64 UR4, c[0x0][0x888] ;  /* 0x00011100ff0407ac */ /* 0x000ea20008000a00 */
[----:B------:R-:W-:Y:S07]  /*6980*/  @UP0 UIMAD UR6, UR36, UR6, URZ ;  /* 0x00000006240602a4 */ /* 0x000fee000f8e02ff */
[----:B------:R-:W-:Y:S01]  /*6990*/  @!P3 PRMT R45, R0, 0x7610, R45 ;  /* 0x00007610002db816 */ /* 0x000fe2000000002d */
[----:B--2---:R-:W-:Y:S06]  /*69a0*/  @UP0 UIMAD.WIDE UR4, UR6, 0x4, UR4 ;  /* 0x00000004060408a5 */ /* 0x004fec000f8e0204 */
[----:B-----5:R-:W-:Y:S02]  /*69b0*/  IMAD.U32 R26, RZ, RZ, UR4 ;  /* 0x00000004ff1a7e24 */ /* 0x020fe4000f8e00ff */
[----:B------:R-:W-:Y:S03]  /*69c0*/  IMAD.U32 R27, RZ, RZ, UR5 ;  /* 0x00000005ff1b7e24 */ /* 0x000fe6000f8e00ff */
[----:B------:R-:W2:Y:S02]  /*69d0*/  @!UP0 LDCU UR4, c[0x0][0x880] ;  /* 0x00011000ff0487ac */ /* 0x000ea40008000800 */
[----:B-1----:R1:W5:Y:S02]  /*69e0*/  @P3 LDG.E R26, desc[UR8][R26.64] ;  /* 0x000000081a1a3981 */ /* 0x002364000c1e1900 */
[----:B-12---:R-:W-:Y:S02]  /*69f0*/  @!P3 MOV R26, UR4 ;  /* 0x00000004001abc02 */ /* 0x006fe40008000f00 */
.L_x_114:
[----:B------:R-:W-:Y:S05]  /*6a00*/  @!P4 BRA `(.L_x_115) ;  /* 0x000000000024c947 */ /* 0x000fea0003800000 */
[----:B------:R-:W-:Y:S01]  /*6a10*/  ISETP.NE.U32.AND P3, PT, R40, RZ, PT ;  /* 0x000000ff2800720c */ /* 0x000fe20003f65070 */
[----:B------:R-:W1:Y:S03]  /*6a20*/  LDCU.64 UR4, c[0x0][0x358] ;  /* 0x00006b00ff0477ac */ /* 0x000e660008000a00 */
[----:B------:R-:W-:Y:S11]  /*6a30*/  ISETP.NE.AND.EX P3, PT, R41, RZ, PT, P3 ;  /* 0x000000ff2900720c */ /* 0x000ff60003f65330 */
[----:B------:R-:W-:Y:S02]  /*6a40*/  @!UPT UIADD3 URZ, UPT, UPT, URZ, URZ, URZ ;  /* 0x000000fffffff290 */ /* 0x000fe4000fffe0ff */
[----:B------:R-:W2:Y:S01]  /*6a50*/  @P3 LDC.64 R2, c[0x0][0x8a8] ;  /* 0x00022a00ff023b82 */ /* 0x000ea20000000a00 */
[----:B------:R-:W-:Y:S04]  /*6a60*/  @P3 IMAD R0, R42, UR36, RZ ;  /* 0x000000242a003c24 */ /* 0x000fe8000f8e02ff */
[----:B--2---:R-:W-:Y:S05]  /*6a70*/  @P3 IMAD.WIDE R2, R0, 0x4, R2 ;  /* 0x0000000400023825 */ /* 0x004fea00078e0202 */
[----:B-1---5:R1:W5:Y:S02]  /*6a80*/  @P3 LDG.E R24, desc[UR4][R2.64] ;  /* 0x0000000402183981 */ /* 0x022364000c1e1900 */
[----:B-1----:R-:W2:Y:S02]  /*6a90*/  @!P3 LDC R24, c[0x0][0x8a0] ;  /* 0x00022800ff18bb82 */ /* 0x002ea40000000800 */
.L_x_115:
[----:B-----5:R-:W-:Y:S01]  /*6aa0*/  FSETP.NEU.AND P3, PT, R26, RZ, PT ;  /* 0x000000ff1a00720b */ /* 0x020fe20003f6d000 */
[----:B------:R-:W-:Y:S01]  /*6ab0*/  IMAD.U32 R2, RZ, RZ, UR46 ;  /* 0x0000002eff027e24 */ /* 0x000fe2000f8e00ff */
[----:B------:R-:W-:Y:S01]  /*6ac0*/  SEL R5, RZ, 0xffffffff, P2 ;  /* 0xffffffffff057807 */ /* 0x000fe20001000000 */
[----:B------:R-:W-:Y:S01]  /*6ad0*/  ULOP3.LUT UR4, UR55, 0x1, URZ, 0x3c, !UPT ;  /* 0x0000000137047892 */ /* 0x000fe2000f8e3cff */
[----:B------:R-:W-:Y:S01]  /*6ae0*/  @P1 LOP3.LUT P2, RZ, R45, 0xff, RZ, 0xc0, !PT ;  /* 0x000000ff2dff1812 */ /* 0x000fe2000784c0ff */
[----:B------:R-:W-:Y:S01]  /*6af0*/  BSSY B1, `(.L_x_116) ;  /* 0x000003d000017945 */ /* 0x000fe20003800000 */
[----:B------:R-:W-:Y:S01]  /*6b00*/  @P1 SEL R0, RZ, 0xffffffff, P3 ;  /* 0xffffffffff001807 */ /* 0x000fe20001800000 */
[----:B------:R-:W-:Y:S01]  /*6b10*/  IMAD.MOV.U32 R65, RZ, RZ, 0x1 ;  /* 0x00000001ff417424 */ /* 0x000fe200078e00ff */
[----:B------:R-:W-:Y:S01]  /*6b20*/  LEA R2, R2, UR44, 0x3 ;  /* 0x0000002c02027c11 */ /* 0x000fe2000f8e18ff */
[----:B------:R-:W-:Y:S01]  /*6b30*/  IMAD.U32 R63, RZ, RZ, UR4 ;  /* 0x00000004ff3f7e24 */ /* 0x000fe2000f8e00ff */
[----:B------:R-:W-:Y:S01]  /*6b40*/  @P0 SEL R0, R5, R0, !P2 ;  /* 0x0000000005000207 */ /* 0x000fe20005000000 */
[----:B------:R-:W-:Y:S01]  /*6b50*/  IMAD.U32 R64, RZ, RZ, UR46 ;  /* 0x0000002eff407e24 */ /* 0x000fe2000f8e00ff */
[----:B------:R-:W-:Y:S02]  /*6b60*/  LEA R27, R22, UR44, 0x3 ;  /* 0x0000002c161b7c11 */ /* 0x000fe4000f8e18ff */
[----:B------:R-:W-:Y:S02]  /*6b70*/  CS2R R38, SRZ ;  /* 0x0000000000267805 */ /* 0x000fe4000001ff00 */
[----:B------:R-:W-:Y:S02]  /*6b80*/  @P1 LOP3.LUT R0, R0, 0x1, RZ, 0xc0, !PT ;  /* 0x0000000100001812 */ /* 0x000fe400078ec0ff */
[----:B------:R-:W-:Y:S02]  /*6b90*/  CS2R R36, SRZ ;  /* 0x0000000000247805 */ /* 0x000fe4000001ff00 */
[----:B------:R-:W-:Y:S02]  /*6ba0*/  SHF.L.U32 R3, R53, 0x1f, RZ ;  /* 0x0000001f35037819 */ /* 0x000fe400000006ff */
[----:B------:R-:W-:Y:S02]  /*6bb0*/  CS2R R30, SRZ ;  /* 0x00000000001e7805 */ /* 0x000fe4000001ff00 */
[----:B------:R-:W-:Y:S02]  /*6bc0*/  ISETP.NE.U32.OR P5, PT, R0, 0x1, !P1 ;  /* 0x000000010000780c */ /* 0x000fe40004fa5470 */
[----:B------:R-:W-:Y:S02]  /*6bd0*/  CS2R R28, SRZ ;  /* 0x00000000001c7805 */ /* 0x000fe4000001ff00 */
[----:B------:R-:W-:Y:S02]  /*6be0*/  PLOP3.LUT P2, PT, PT, PT, UP1, 0x80, 0x8 ;  /* 0x000000000008781c */ /* 0x000fe40003f4f018 */
[----:B------:R-:W-:Y:S02]  /*6bf0*/  LEA.HI R25, R22, R22, RZ, 0x1 ;  /* 0x0000001616197211 */ /* 0x000fe400078f08ff */
[----:B------:R-:W-:Y:S02]  /*6c00*/  LOP3.LUT P4, R50, R45, 0xff, RZ, 0xc0, !PT ;  /* 0x000000ff2d327812 */ /* 0x000fe4000788c0ff */
[----:B------:R-:W-:Y:S02]  /*6c10*/  SEL R4, RZ, 0xffffffff, P3 ;  /* 0xffffffffff047807 */ /* 0x000fe40001800000 */
[----:B------:R-:W-:Y:S02]  /*6c20*/  P2R R61, PR, RZ, 0x20 ;  /* 0x00000020ff3d7803 */ /* 0x000fe40000000000 */
[----:B------:R-:W-:Y:S03]  /*6c30*/  @P5 SHF.L.U32 R0, R63, 0x1f, RZ ;  /* 0x0000001f3f005819 */ /* 0x000fe600000006ff */
[----:B------:R-:W-:Y:S01]  /*6c40*/  @P2 SEL R4, R5, R4, !P4 ;  /* 0x0000000405042207 */ /* 0x000fe20006000000 */
[----:B------:R1:W3:Y:S03]  /*6c50*/  @P5 SYNCS.PHASECHK.TRANS64.TRYWAIT P1, [R2+URZ+0x1a0], R0 ;  /* 0x0001a000020055a7 */ /* 0x0002e600080211ff */
[----:B------:R-:W-:Y:S04]  /*6c60*/  LOP3.LUT R4, R4, 0x1, RZ, 0xc0, !PT ;  /* 0x0000000104047812 */ /* 0x000fe800078ec0ff */
[----:B------:R-:W-:Y:S04]  /*6c70*/  ISETP.NE.U32.AND P2, PT, R4, 0x1, PT ;  /* 0x000000010400780c */ /* 0x000fe80003f45070 */
[----:B------:R-:W-:Y:S01]  /*6c80*/  P2R R66, PR, RZ, 0x4 ;  /* 0x00000004ff427803 */ /* 0x000fe20000000000 */
[----:B------:R4:W2:Y:S01]  /*6c90*/  SYNCS.PHASECHK.TRANS64.TRYWAIT P0, [R27+URZ+0x200], R3 ;  /* 0x000200031b0075a7 */ /* 0x0008a200080011ff */
[C---:B-1----:R-:W-:Y:S01]  /*6ca0*/  IMAD.SHL.U32 R0, R25.reuse, 0x20, RZ ;  /* 0x0000002019007824 */ /* 0x042fe200078e00ff */
[----:B------:R-:W-:Y:S04]  /*6cb0*/  LOP3.LUT R25, R25, 0xffe, RZ, 0xc0, !PT ;  /* 0x00000ffe19197812 */ /* 0x000fe800078ec0ff */
[----:B------:R-:W-:Y:S01]  /*6cc0*/  LOP3.LUT R0, R0, 0xffffffc0, RZ, 0xc0, !PT ;  /* 0xffffffc000007812 */ /* 0x000fe200078ec0ff */
[----:B------:R-:W-:Y:S04]  /*6cd0*/  IMAD.IADD R25, R22, 0x1, -R25 ;  /* 0x0000000116197824 */ /* 0x000fe800078e0a19 */
[----:B------:R-:W-:Y:S04]  /*6ce0*/  IMAD.IADD R0, R23, 0x1, R0 ;  /* 0x0000000117007824 */ /* 0x000fe800078e0200 */
[----:B------:R-:W-:Y:S01]  /*6cf0*/  IMAD R25, R25, 0x100000, R0 ;  /* 0x0010000019197824 */ /* 0x000fe200078e0200 */
[----:B---3--:R-:W-:Y:S01]  /*6d00*/  @P5 SEL R65, RZ, 0x1, !P1 ;  /* 0x00000001ff415807 */ /* 0x008fe20004800000 */
[----:B----4-:R-:W-:Y:S06]  /*6d10*/  @!P5 BRA `(.L_x_117) ;  /* 0x000000000068d947 */ /* 0x010fec0003800000 */
[----:B------:R-:W-:Y:S01]  /*6d20*/  HFMA2 R31, -RZ, RZ, 0, 0 ;  /* 0x00000000ff1f7431 */ /* 0x000fe200000001ff */
[----:B------:R-:W-:Y:S01]  /*6d30*/  ISETP.NE.AND P1, PT, R65, RZ, PT ;  /* 0x000000ff4100720c */ /* 0x000fe20003f25270 */
[----:B------:R-:W-:Y:S01]  /*6d40*/  IMAD.U32 R0, RZ, RZ, UR46 ;  /* 0x0000002eff007e24 */ /* 0x000fe2000f8e00ff */
[----:B------:R-:W-:Y:S11]  /*6d50*/  BSSY B0, `(.L_x_118) ;  /* 0x0000005000007945 */ /* 0x000ff60003800000 */
[----:B------:R-:W-:Y:S05]  /*6d60*/  @P1 BRA `(.L_x_119) ;  /* 0x00000000000c1947 */ /* 0x000fea0003800000 */
[----:B------:R-:W-:Y:S04]  /*6d70*/  SHF.L.U32 R4, R63, 0x1f, RZ ;  /* 0x0000001f3f047819 */ /* 0x000fe800000006ff */
[----:B------:R-:W1:Y:S02]  /*6d80*/  SYNCS.PHASECHK.TRANS64.TRYWAIT P1, [R2+URZ+0x1a0], R4 ;  /* 0x0001a004020075a7 */ /* 0x000e6400080211ff */
[----:B-1----:R-:W-:Y:S05]  /*6d90*/  @!P1 BRA `(.L_x_120) ;  /* 0x0000002400c49947 */ /* 0x002fea0003800000 */
.L_x_119:
[----:B------:R-:W-:Y:S05]  /*6da0*/  BSYNC B0 ;  /* 0x0000000000007941 */ /* 0x000fea0003800000 */
.L_x_118:
[----:B------:R-:W-:Y:S01]  /*6db0*/  ISETP.NE.AND P1, PT, R66, RZ, PT ;  /* 0x000000ff4200720c */ /* 0x000fe20003f25270 */
[----:B------:R-:W-:Y:S01]  /*6dc0*/  IMAD.MOV.U32 R30, RZ, RZ, RZ ;  /* 0x000000ffff1e7224 */ /* 0x000fe200078e00ff */
[----:B------:R-:W-:Y:S02]  /*6dd0*/  CS2R R28, SRZ ;  /* 0x00000000001c7805 */ /* 0x000fe4000001ff00 */
[----:B------:R-:W-:Y:S02]  /*6de0*/  CS2R R38, SRZ ;  /* 0x0000000000267805 */ /* 0x000fe4000001ff00 */
[----:B------:R-:W-:Y:S07]  /*6df0*/  CS2R R36, SRZ ;  /* 0x0000000000247805 */ /* 0x000fee000001ff00 */
[----:B-1----:R-:W-:Y:S01]  /*6e00*/  @P1 IMAD R2, R0, 0x800, R44 ;  /* 0x0000080000021824 */ /* 0x002fe200078e022c */
[----:B------:R-:W-:Y:S05]  /*6e10*/  @P1 WARPSYNC.ALL ;  /* 0x0000000000001948 */ /* 0x000fea0003800000 */
[----:B------:R-:W-:Y:S01]  /*6e20*/  @P1 LEA R2, R2, UR44, 0x1 ;  /* 0x0000002c02021c11 */ /* 0x000fe2000f8e08ff */
[----:B------:R-:W-:Y:S04]  /*6e30*/  UIADD3 UR4, UPT, UPT, UR46, 0x1, URZ ;  /* 0x000000012e047890 */ /* 0x000fe8000fffe0ff */
[----:B------:R1:W3:Y:S01]  /*6e40*/  @P1 LDSM.16.M88.4 R28, [R2+0x400] ;  /* 0x00040000021c183b */ /* 0x0002e20000000200 */
[----:B------:R-:W-:Y:S01]  /*6e50*/  UISETP.NE.AND UP0, UPT, UR4, 0x3, UPT ;  /* 0x000000030400788c */ /* 0x000fe2000bf05270 */
[----:B------:R-:W-:Y:S03]  /*6e60*/  @P1 IMAD R0, R54, 0x2, R2 ;  /* 0x0000000236001824 */ /* 0x000fe600078e0202 */
[----:B------:R-:W-:Y:S02]  /*6e70*/  USEL UR5, URZ, 0x1, UP0 ;  /* 0x00000001ff057887 */ /* 0x000fe40008000000 */
[----:B------:R1:W4:Y:S01]  /*6e80*/  @P1 LDSM.16.M88.4 R36, [R0+0x400] ;  /* 0x000400000024183b */ /* 0x0003220000000200 */
[----:B------:R-:W-:Y:S03]  /*6e90*/  USEL UR4, UR4, URZ, UP0 ;  /* 0x000000ff04047287 */ /* 0x000fe60008000000 */
[----:B------:R-:W-:Y:S03]  /*6ea0*/  LOP3.LUT R63, R63, UR5, RZ, 0x3c, !PT ;  /* 0x000000053f3f7c12 */ /* 0x000fe6000f8e3cff */
[----:B------:R-:W-:Y:S02]  /*6eb0*/  IMAD.U32 R64, RZ, RZ, UR4 ;  /* 0x00000004ff407e24 */ /* 0x000fe4000f8e00ff */
.L_x_117:
[----:B------:R-:W-:Y:S05]  /*6ec0*/  BSYNC B1 ;  /* 0x0000000000017941 */ /* 0x000fea0003800000 */
.L_x_116:
[----:B-1----:R-:W-:Y:S04]  /*6ed0*/  SHF.R.U32.HI R0, RZ, 0x15, R25 ;  /* 0x00000015ff007819 */ /* 0x002fe80000011619 */
[----:B------:R-:W-:Y:S01]  /*6ee0*/  LOP3.LUT P1, RZ, R0, 0x3, R46, 0x48, !PT ;  /* 0x0000000300ff7812 */ /* 0x000fe2000782482e */
[----:B------:R-:W-:Y:S01]  /*6ef0*/  @!UPT UIADD3 URZ, UPT, UPT, URZ, URZ, URZ ;  /* 0x000000fffffff290 */ /* 0x000fe2000fffe0ff */
[----:B--2---:R-:W-:Y:S11]  /*6f00*/  @P0 BRA `(.L_x_121) ;  /* 0x0000000000080947 */ /* 0x004ff60003800000 */
[----:B------:R-:W1:Y:S02]  /*6f10*/  SYNCS.PHASECHK.TRANS64.TRYWAIT P0, [R27+URZ+0x200], R3 ;  /* 0x000200031b0075a7 */ /* 0x000e6400080011ff */
[----:B-1----:R-:W-:Y:S05]  /*6f20*/  @!P0 BRA `(.L_x_122) ;  /* 0x0000002400748947 */ /* 0x002fea0003800000 */
.L_x_121:
[----:B------:R-:W-:Y:S05]  /*6f30*/  @!P1 BRA `(.L_x_123) ;  /* 0x0000000000409947 */ /* 0x000fea0003800000 */
[----:B------:R-:W2:Y:S01]  /*6f40*/  LDCU.64 UR8, c[0x4][0x70] ;  /* 0x01000e00ff0877ac */ /* 0x000ea20008000a00 */
[----:B-1----:R-:W-:Y:S01]  /*6f50*/  MOV R3, 0x0 ;  /* 0x0000000000037802 */ /* 0x002fe20000000f00 */
[----:B------:R-:W-:Y:S02]  /*6f60*/  HFMA2 R12, -RZ, RZ, 0, 5.9604644775390625e-08 ;  /* 0x00000001ff0c7431 */ /* 0x000fe400000001ff */
[----:B------:R-:W-:Y:S02]  /*6f70*/  IMAD.MOV.U32 R8, RZ, RZ, 0x192 ;  /* 0x00000192ff087424 */ /* 0x000fe400078e00ff */
[----:B------:R-:W-:Y:S01]  /*6f80*/  IMAD.MOV.U32 R13, RZ, RZ, RZ ;  /* 0x000000ffff0d7224 */ /* 0x000fe200078e00ff */
[----:B------:R-:W1:Y:S01]  /*6f90*/  LDCU.64 UR6, c[0x4][0x78] ;  /* 0x01000f00ff0677ac */ /* 0x000e620008000a00 */
[----:B------:R-:W3:Y:S01]  /*6fa0*/  LDC.64 R2, c[0x4][R3] ;  /* 0x0100000003027b82 */ /* 0x000ee20000000a00 */
[----:B------:R-:W5:Y:S01]  /*6fb0*/  LDCU.64 UR4, c[0x4][0x10] ;  /* 0x01000200ff0477ac */ /* 0x000f620008000a00 */
[----:B--2---:R-:W-:Y:S01]  /*6fc0*/  MOV R5, UR9 ;  /* 0x0000000900057c02 */ /* 0x004fe20008000f00 */
[----:B------:R-:W-:Y:S01]  /*6fd0*/  IMAD.U32 R4, RZ, RZ, UR8 ;  /* 0x00000008ff047e24 */ /* 0x000fe2000f8e00ff */
[----:B-1----:R-:W-:Y:S01]  /*6fe0*/  MOV R7, UR7 ;  /* 0x0000000700077c02 */ /* 0x002fe20008000f00 */
[----:B------:R-:W-:Y:S01]  /*6ff0*/  IMAD.U32 R6, RZ, RZ, UR6 ;  /* 0x00000006ff067e24 */ /* 0x000fe2000f8e00ff */
[----:B-----5:R-:W-:Y:S01]  /*7000*/  MOV R11, UR5 ;  /* 0x00000005000b7c02 */ /* 0x020fe20008000f00 */
[----:B------:R-:W-:Y:S02]  /*7010*/  IMAD.U32 R10, RZ, RZ, UR4 ;  /* 0x00000004ff0a7e24 */ /* 0x000fe4000f8e00ff */
[----:B------:R-:W-:Y:S07]  /*7020*/  LEPC R20, `(.L_x_123) ;  /* 0x000000001014794e */ /* 0x000fee0000000000 */
[----:B---34-:R-:W-:Y:S05]  /*7030*/  CALL.ABS.NOINC R2 ;  /* 0x0000000002007343 */ /* 0x018fea0003c00000 */
.L_x_123:
[----:B------:R-:W-:Y:S05]  /*7040*/  WARPSYNC.ALL ;  /* 0x0000000000007948 */ /* 0x000fea0003800000 */
[----:B------:R-:W-:Y:S01]  /*7050*/  R2UR UR4, R25 ;  /* 0x00000000190472ca */ /* 0x000fe200000e0000 */
[----:B-1-3--:R-:W-:Y:S01]  /*7060*/  HADD2.F32 R3, -RZ, R28.H0_H0 ;  /* 0x2000001cff037230 */ /* 0x00afe20000004100 */
[----:B------:R-:W-:Y:S01]  /*7070*/  SHF.L.U32 R62, R54, 0x1, RZ ;  /* 0x00000001363e7819 */ /* 0x000fe200000006ff */
[----:B------:R-:W-:Y:S01]  /*7080*/  HADD2.F32 R20, -RZ, R30.H0_H0 ;  /* 0x2000001eff147230 */ /* 0x000fe20000004100 */
[----:B------:R-:W-:Y:S01]  /*7090*/  ISETP.NE.AND P0, PT, R55, RZ, PT ;  /* 0x000000ff3700720c */ /* 0x000fe20003f05270 */
[----:B------:R-:W-:Y:S08]  /*70a0*/  BSSY.RECONVERGENT B0, `(.L_x_124) ;  /* 0x000004e000007945 */ /* 0x000ff00003800200 */
[----:B------:R-:W1:Y:S02]  /*70b0*/  LDTM.16dp256bit.x4 R4, tmem[UR4] ;  /* 0x00000004000479ee */ /* 0x000e640008120000 */
[C---:B-1----:R-:W-:Y:S01]  /*70c0*/  FMUL R0, R24.reuse, R4 ;  /* 0x0000000418007220 */ /* 0x042fe20000400000 */
[----:B------:R-:W-:Y:S02]  /*70d0*/  HADD2.F32 R4, -RZ, R28.H1_H1 ;  /* 0x3000001cff047230 */ /* 0x000fe40000004100 */
[----:B------:R-:W-:Y:S01]  /*70e0*/  FMUL R2, R24, R5 ;  /* 0x0000000518027220 */ /* 0x000fe20000400000 */
[--C-:B------:R-:W-:Y:S02]  /*70f0*/  HADD2.F32 R5, -RZ, R29.reuse.H0_H0 ;  /* 0x2000001dff057230 */ /* 0x100fe40000004100 */
[----:B------:R-:W-:Y:S01]  /*7100*/  FFMA R0, R26, R3, R0 ;  /* 0x000000031a007223 */ /* 0x000fe20000000000 */
[----:B------:R-:W-:Y:S01]  /*7110*/  FMUL R3, R24, R6 ;  /* 0x0000000618037220 */ /* 0x000fe20000400000 */
[----:B------:R-:W-:Y:S02]  /*7120*/  HADD2.F32 R6, -RZ, R29.H1_H1 ;  /* 0x3000001dff067230 */ /* 0x000fe40000004100 */
[----:B------:R-:W-:Y:S01]  /*7130*/  FFMA R2, R26, R4, R2 ;  /* 0x000000041a027223 */ /* 0x000fe20000000002 */
[----:B------:R-:W-:Y:S01]  /*7140*/  FMUL R7, R24, R7 ;  /* 0x0000000718077220 */ /* 0x000fe20000400000 */
[----:B------:R-:W-:Y:S01]  /*7150*/  FFMA R3, R26, R5, R3 ;  /* 0x000000051a037223 */ /* 0x000fe20000000003 */
[C---:B------:R-:W-:Y:S01]  /*7160*/  FMUL R4, R24.reuse, R8 ;  /* 0x0000000818047220 */ /* 0x040fe20000400000 */
[----:B------:R-:W-:Y:S01]  /*7170*/  FMUL R5, R24, R9 ;  /* 0x0000000918057220 */ /* 0x000fe20000400000 */
[----:B------:R-:W-:Y:S01]  /*7180*/  F2FP.F16.F32.PACK_AB R32, R2, R0 ;  /* 0x000000000220723e */ /* 0x000fe200000000ff */
[C---:B------:R-:W-:Y:S01]  /*7190*/  FFMA R7, R26.reuse, R6, R7 ;  /* 0x000000061a077223 */ /* 0x040fe20000000007 */
[----:B------:R-:W-:Y:S02]  /*71a0*/  HADD2.F32 R0, -RZ, R30.H1_H1 ;  /* 0x3000001eff007230 */ /* 0x000fe40000004100 */
[----:B------:R-:W-:Y:S01]  /*71b0*/  FFMA R4, R26, R20, R4 ;  /* 0x000000141a047223 */ /* 0x000fe20000000004 */
[--C-:B------:R-:W-:Y:S02]  /*71c0*/  HADD2.F32 R2, -RZ, R31.reuse.H0_H0 ;  /* 0x2000001fff027230 */ /* 0x100fe40000004100 */
[----:B------:R-:W-:Y:S01]  /*71d0*/  FMUL R6, R24, R10 ;  /* 0x0000000a18067220 */ /* 0x000fe20000400000 */
[----:B------:R-:W-:Y:S01]  /*71e0*/  F2FP.F16.F32.PACK_AB R33, R7, R3 ;  /* 0x000000030721723e */ /* 0x000fe200000000ff */
[----:B------:R-:W-:Y:S02]  /*71f0*/  HADD2.F32 R3, -RZ, R31.H1_H1 ;  /* 0x3000001fff037230 */ /* 0x000fe40000004100 */
[----:B------:R-:W-:Y:S01]  /*7200*/  FFMA R5, R26, R0, R5 ;  /* 0x000000001a057223 */ /* 0x000fe20000000005 */
[C---:B------:R-:W-:Y:S01]  /*7210*/  FMUL R11, R24.reuse, R11 ;  /* 0x0000000b180b7220 */ /* 0x040fe20000400000 */
[--C-:B----4-:R-:W-:Y:S02]  /*7220*/  HADD2.F32 R7, -RZ, R36.reuse.H0_H0 ;  /* 0x20000024ff077230 */ /* 0x110fe40000004100 */
[C---:B------:R-:W-:Y:S01]  /*7230*/  FMUL R8, R24.reuse, R12 ;  /* 0x0000000c18087220 */ /* 0x040fe20000400000 */
[----:B------:R-:W-:Y:S02]  /*7240*/  HADD2.F32 R0, -RZ, R36.H1_H1 ;  /* 0x30000024ff007230 */ /* 0x000fe40000004100 */
[----:B------:R-:W-:Y:S01]  /*7250*/  FMUL R9, R24, R13 ;  /* 0x0000000d18097220 */ /* 0x000fe20000400000 */
[C---:B------:R-:W-:Y:S01]  /*7260*/  FFMA R6, R26.reuse, R2, R6 ;  /* 0x000000021a067223 */ /* 0x040fe20000000006 */
[C---:B------:R-:W-:Y:S01]  /*7270*/  FFMA R11, R26.reuse, R3, R11 ;  /* 0x000000031a0b7223 */ /* 0x040fe2000000000b */
[C---:B------:R-:W-:Y:S01]  /*7280*/  FFMA R8, R26.reuse, R7, R8 ;  /* 0x000000071a087223 */ /* 0x040fe20000000008 */
[----:B------:R-:W-:Y:S01]  /*7290*/  FFMA R9, R26, R0, R9 ;  /* 0x000000001a097223 */ /* 0x000fe20000000009 */
[--C-:B------:R-:W-:Y:S02]  /*72a0*/  HADD2.F32 R2, -RZ, R37.reuse.H0_H0 ;  /* 0x20000025ff027230 */ /* 0x100fe40000004100 */
[C---:B------:R-:W-:Y:S01]  /*72b0*/  FMUL R10, R24.reuse, R14 ;  /* 0x0000000e180a7220 */ /* 0x040fe20000400000 */
[----:B------:R-:W-:Y:S02]  /*72c0*/  HADD2.F32 R0, -RZ, R37.H1_H1 ;  /* 0x30000025ff007230 */ /* 0x000fe40000004100 */
[----:B------:R-:W-:Y:S01]  /*72d0*/  FMUL R15, R24, R15 ;  /* 0x0000000f180f7220 */ /* 0x000fe20000400000 */
[----:B------:R-:W-:Y:S01]  /*72e0*/  F2FP.F16.F32.PACK_AB R34, R5, R4 ;  /* 0x000000040522723e */ /* 0x000fe200000000ff */
[----:B------:R-:W-:Y:S01]  /*72f0*/  FFMA R10, R26, R2, R10 ;  /* 0x000000021a0a7223 */ /* 0x000fe2000000000a */
[----:B------:R-:W-:Y:S01]  /*7300*/  FMUL R12, R24, R16 ;  /* 0x00000010180c7220 */ /* 0x000fe20000400000 */
[----:B------:R-:W-:Y:S01]  /*7310*/  FFMA R15, R26, R0, R15 ;  /* 0x000000001a0f7223 */ /* 0x000fe2000000000f */
[--C-:B------:R-:W-:Y:S01]  /*7320*/  HADD2.F32 R0, -RZ, R38.reuse.H0_H0 ;  /* 0x20000026ff007230 */ /* 0x100fe20000004100 */
[----:B------:R-:W-:Y:S01]  /*7330*/  MOV R5, UR46 ;  /* 0x0000002e00057c02 */ /* 0x000fe20008000f00 */
[----:B------:R-:W-:Y:S02]  /*7340*/  HADD2.F32 R2, -RZ, R38.H1_H1 ;  /* 0x30000026ff027230 */ /* 0x000fe40000004100 */
[C---:B------:R-:W-:Y:S01]  /*7350*/  FMUL R13, R24.reuse, R17 ;  /* 0x00000011180d7220 */ /* 0x040fe20000400000 */
[--C-:B------:R-:W-:Y:S02]  /*7360*/  HADD2.F32 R3, -RZ, R39.reuse.H0_H0 ;  /* 0x20000027ff037230 */ /* 0x100fe40000004100 */
[C---:B------:R-:W-:Y:S01]  /*7370*/  FMUL R14, R24.reuse, R18 ;  /* 0x00000012180e7220 */ /* 0x040fe20000400000 */
[----:B------:R-:W-:Y:S02]  /*7380*/  HADD2.F32 R4, -RZ, R39.H1_H1 ;  /* 0x30000027ff047230 */ /* 0x000fe40000004100 */
[----:B------:R-:W-:Y:S01]  /*7390*/  FMUL R19, R24, R19 ;  /* 0x0000001318137220 */ /* 0x000fe20000400000 */
[C---:B------:R-:W-:Y:S01]  /*73a0*/  FFMA R12, R26.reuse, R0, R12 ;  /* 0x000000001a0c7223 */ /* 0x040fe2000000000c */
[----:B------:R-:W-:Y:S01]  /*73b0*/  LEA R5, R5, R44, 0xb ;  /* 0x0000002c05057211 */ /* 0x000fe200078e58ff */
[C---:B------:R-:W-:Y:S01]  /*73c0*/  FFMA R13, R26.reuse, R2, R13 ;  /* 0x000000021a0d7223 */ /* 0x040fe2000000000d */
[C---:B------:R-:W-:Y:S01]  /*73d0*/  FFMA R14, R26.reuse, R3, R14 ;  /* 0x000000031a0e7223 */ /* 0x040fe2000000000e */
[----:B------:R-:W-:Y:S01]  /*73e0*/  FFMA R19, R26, R4, R19 ;  /* 0x000000041a137223 */ /* 0x000fe20000000013 */
[----:B------:R-:W-:Y:S02]  /*73f0*/  F2FP.F16.F32.PACK_AB R35, R11, R6 ;  /* 0x000000060b23723e */ /* 0x000fe400000000ff */
[----:B------:R-:W-:Y:S02]  /*7400*/  LEA R5, R5, UR44, 0x1 ;  /* 0x0000002c05057c11 */ /* 0x000fe4000f8e08ff */
[----:B------:R-:W-:Y:S02]  /*7410*/  F2FP.F16.F32.PACK_AB R8, R9, R8 ;  /* 0x000000080908723e */ /* 0x000fe400000000ff */
[----:B------:R-:W-:Y:S01]  /*7420*/  F2FP.F16.F32.PACK_AB R9, R15, R10 ;  /* 0x0000000a0f09723e */ /* 0x000fe200000000ff */
[----:B------:R1:W-:Y:S01]  /*7430*/  STSM.16.M88.4 [R5+0x400], R32 ;  /* 0x0004002005007844 */ /* 0x0003e20000000200 */
[----:B------:R-:W-:Y:S02]  /*7440*/  F2FP.F16.F32.PACK_AB R10, R13, R12 ;  /* 0x0000000c0d0a723e */ /* 0x000fe400000000ff */
[----:B------:R-:W-:Y:S02]  /*7450*/  F2FP.F16.F32.PACK_AB R11, R19, R14 ;  /* 0x0000000e130b723e */ /* 0x000fe400000000ff */
[----:B------:R-:W-:Y:S05]  /*7460*/  IADD3 R0, PT, PT, R62, 0x400, R5 ;  /* 0x000004003e007810 */ /* 0x000fea0007ffe005 */
[----:B------:R1:W-:Y:S01]  /*7470*/  STSM.16.M88.4 [R0], R8 ;  /* 0x0000000800007844 */ /* 0x0003e20000000200 */
[----:B------:R-:W-:Y:S01]  /*7480*/  @!PT LDS RZ, [RZ] ;  /* 0x00000000fffff984 */ /* 0x000fe20000000800 */
[----:B------:R-:W-:Y:S01]  /*7490*/  @!PT LDS RZ, [RZ] ;  /* 0x00000000fffff984 */ /* 0x000fe20000000800 */
[----:B------:R-:W-:Y:S01]  /*74a0*/  @!PT LDS RZ, [RZ] ;  /* 0x00000000fffff984 */ /* 0x000fe20000000800 */
[----:B------:R-:W-:Y:S01]  /*74b0*/  @!PT LDS RZ, [RZ] ;  /* 0x00000000fffff984 */ /* 0x000fe20000000800 */
[----:B------:R2:W-:Y:S07]  /*74c0*/  MEMBAR.ALL.CTA ;  /* 0x0000000000007992 */ /* 0x0005ee0000008000 */
[----:B--2---:R-:W2:Y:S02]  /*74d0*/  FENCE.VIEW.ASYNC.S ;  /* 0x00000000000073c6 */ /* 0x004ea40000000000 */
[----:B--2---:R-:W-:Y:S06]  /*74e0*/  BAR.SYNC.DEFER_BLOCKING 0x1, 0x80 ;  /* 0x0042000000007b1d */ /* 0x004fec0000010000 */
[----:B------:R-:W-:Y:S05]  /*74f0*/  @P0 BRA `(.L_x_125) ;  /* 0x0000000000200947 */ /* 0x000fea0003800000 */
[----:B------:R-:W2:Y:S01]  /*7500*/  LDCU.64 UR6, c[0x0][0x348] ;  /* 0x00006900ff0677ac */ /* 0x000ea20008000a00 */
[----:B------:R-:W-:Y:S01]  /*7510*/  ULEA UR5, UR46, UR44, 0xc ;  /* 0x0000002c2e057291 */ /* 0x000fe2000f8e60ff */
[----:B------:R-:W-:Y:S03]  /*7520*/  UMOV UR51, UR36 ;  /* 0x0000002400337c82 */ /* 0x000fe60008000000 */
[----:B------:R-:W-:Y:S02]  /*7530*/  UIADD3 UR48, UPT, UPT, UR5, 0x400, URZ ;  /* 0x0000040005307890 */ /* 0x000fe4000fffe0ff */
[----:B--2---:R-:W-:Y:S04]  /*7540*/  UIADD3 UR4, UP0, UPT, UR6, 0x680, URZ ;  /* 0x0000068006047890 */ /* 0x004fe8000ff1e0ff */
[----:B------:R-:W-:Y:S09]  /*7550*/  UIADD3.X UR5, UPT, UPT, URZ, UR7, URZ, UP0, !UPT ;  /* 0x00000007ff057290 */ /* 0x000ff200087fe4ff */
[----:B------:R2:W-:Y:S02]  /*7560*/  UTMASTG.3D [UR48], [UR4] ;  /* 0x00000030040073b5 */ /* 0x0005e40008010000 */
[----:B--2---:R0:W-:Y:S02]  /*7570*/  UTMACMDFLUSH ;  /* 0x00000000000079b7 */ /* 0x0041e40000000000 */
.L_x_125:
[----:B------:R-:W-:Y:S05]  /*7580*/  BSYNC.RECONVERGENT B0 ;  /* 0x0000000000007941 */ /* 0x000fea0003800200 */
.L_x_124:
[----:B------:R-:W-:Y:S01]  /*7590*/  UIADD3 UR47, UPT, UPT, UR46, 0x1, URZ ;  /* 0x000000012e2f7890 */ /* 0x000fe2000fffe0ff */
[----:B------:R-:W-:Y:S03]  /*75a0*/  BSSY.RECONVERGENT B0, `(.L_x_126) ;  /* 0x0000005000007945 */ /* 0x000fe60003800200 */
[----:B------:R-:W-:Y:S04]  /*75b0*/  UISETP.NE.AND UP0, UPT, UR47, 0x3, UPT ;  /* 0x000000032f00788c */ /* 0x000fe8000bf05270 */
[----:B------:R-:W-:Y:S01]  /*75c0*/  USEL UR45, UR47, URZ, UP0 ;  /* 0x000000ff2f2d7287 */ /* 0x000fe20008000000 */
[----:B------:R-:W-:Y:S11]  /*75d0*/  @P0 BRA `(.L_x_127) ;  /* 0x0000000000040947 */ /* 0x000ff60003800000 */
[----:B------:R-:W-:Y:S04]  /*75e0*/  DEPBAR.LE SB0, 0x1 ;  /* 0x000080400000791a */ /* 0x000fe80000000000 */
.L_x_127:
[----:B------:R-:W-:Y:S05]  /*75f0*/  BSYNC.RECONVERGENT B0 ;  /* 0x0000000000007941 */ /* 0x000fea0003800200 */
.L_x_126:
[----:B------:R-:W-:Y:S01]  /*7600*/  BAR.SYNC.DEFER_BLOCKING 0x1, 0x80 ;  /* 0x0042000000007b1d */ /* 0x000fe20000010000 */
[----:B------:R-:W-:Y:S01]  /*7610*/  ISETP.NE.AND P1, PT, R61, RZ, PT ;  /* 0x000000ff3d00720c */ /* 0x000fe20003f25270 */
[----:B------:R-:W-:Y:S01]  /*7620*/  UISETP.NE.AND UP0, UPT, UR53, URZ, UPT ;  /* 0x000000ff3500728c */ /* 0x000fe2000bf05270 */
[----:B------:R-:W-:Y:S11]  /*7630*/  LEA R2, R64, UR44, 0x3 ;  /* 0x0000002c40027c11 */ /* 0x000ff6000f8e18ff */
[----:B------:R-:W-:Y:S01]  /*7640*/  @P1 SHF.L.U32 R3, R63, 0x1f, RZ ;  /* 0x0000001f3f031819 */ /* 0x000fe200000006ff */
[----:B------:R-:W-:Y:S06]  /*7650*/  BRA.U !UP0, `(.L_x_128) ;  /* 0x0000000108247547 */ /* 0x000fec000b800000 */
[----:B------:R-:W-:Y:S01]  /*7660*/  IMAD.U32 R4, RZ, RZ, UR52 ;  /* 0x00000034ff047e24 */ /* 0x000fe2000f8e00ff */
[----:B-1----:R-:W-:Y:S01]  /*7670*/  MOV R0, UR54 ;  /* 0x0000003600007c02 */ /* 0x002fe20008000f00 */
[----:B------:R-:W-:Y:S03]  /*7680*/  UIADD3 UR4, UPT, UPT, UR52, 0x1, URZ ;  /* 0x0000000134047890 */ /* 0x000fe6000fffe0ff */
[----:B------:R-:W-:Y:S01]  /*7690*/  @P1 LEA R4, R4, UR44, 0x3 ;  /* 0x0000002c04041c11 */ /* 0x000fe2000f8e18ff */
[----:B------:R-:W-:Y:S04]  /*76a0*/  UISETP.NE.AND UP0, UPT, UR4, 0x3, UPT ;  /* 0x000000030400788c */ /* 0x000fe8000bf05270 */
[----:B------:R-:W-:Y:S01]  /*76b0*/  @P1 VIADD R4, R4, 0x1b8 ;  /* 0x000001b804041836 */ /* 0x000fe20000000000 */
[----:B------:R-:W-:Y:S04]  /*76c0*/  USEL UR52, UR4, URZ, UP0 ;  /* 0x000000ff04347287 */ /* 0x000fe80008000000 */
[----:B------:R-:W-:Y:S04]  /*76d0*/  @P1 PRMT R0, R0, 0x654, R4 ;  /* 0x0000065400001816 */ /* 0x000fe80000000004 */
[----:B------:R2:W-:Y:S04]  /*76e0*/  @P1 SYNCS.ARRIVE.TRANS64.RED.A1T0 RZ, [R0+URZ], RZ ;  /* 0x000000ff00ff19a7 */ /* 0x0005e800081004ff */
.L_x_128:
[----:B------:R-:W3:Y:S01]  /*76f0*/  @P1 SYNCS.PHASECHK.TRANS64.TRYWAIT P0, [R2+URZ+0x1a0], R3 ;  /* 0x0001a003020015a7 */ /* 0x000ee200080011ff */
[----:B------:R-:W-:Y:S01]  /*7700*/  BSSY B1, `(.L_x_129) ;  /* 0x0000013000017945 */ /* 0x000fe20003800000 */
[----:B---3--:R-:W-:Y:S03]  /*7710*/  @P1 SEL R65, RZ, 0x1, !P0 ;  /* 0x00000001ff411807 */ /* 0x008fe60004000000 */
[----:B------:R-:W-:Y:S05]  /*7720*/  @!P1 BRA `(.L_x_130) ;  /* 0x0000000000409947 */ /* 0x000fea0003800000 */
[----:B------:R-:W-:Y:S01]  /*7730*/  ISETP.NE.AND P1, PT, R66, RZ, PT ;  /* 0x000000ff4200720c */ /* 0x000fe20003f25270 */
[----:B------:R-:W-:Y:S01]  /*7740*/  BSSY B0, `(.L_x_131) ;  /* 0x0000009000007945 */ /* 0x000fe20003800000 */
[----:B------:R-:W-:Y:S11]  /*7750*/  ISETP.NE.AND P0, PT, R65, RZ, PT ;  /* 0x000000ff4100720c */ /* 0x000ff60003f05270 */
[----:B------:R-:W-:Y:S05]  /*7760*/  @P1 IMAD R3, R64, 0x800, R44 ;  /* 0x0000080040031824 */ /* 0x000fea00078e022c */
[----:B------:R-:W-:Y:S05]  /*7770*/  @P1 LEA R3, R3, UR44, 0x1 ;  /* 0x0000002c03031c11 */ /* 0x000fea000f8e08ff */
[----:B-12---:R-:W-:Y:S01]  /*7780*/  @P1 IMAD.IADD R0, R62, 0x1, R3 ;  /* 0x000000013e001824 */ /* 0x006fe200078e0203 */
[----:B------:R-:W-:Y:S06]  /*7790*/  @P0 BRA `(.L_x_132) ;  /* 0x00000000000c0947 */ /* 0x000fec0003800000 */
[----:B------:R-:W-:Y:S04]  /*77a0*/  SHF.L.U32 R63, R63, 0x1f, RZ ;  /* 0x0000001f3f3f7819 */ /* 0x000fe800000006ff */
[----:B------:R-:W1:Y:S02]  /*77b0*/  SYNCS.PHASECHK.TRANS64.TRYWAIT P0, [R2+URZ+0x1a0], R63 ;  /* 0x0001a03f020075a7 */ /* 0x000e6400080011ff */
[----:B-1----:R-:W-:Y:S05]  /*77c0*/  @!P0 BRA `(.L_x_133) ;  /* 0x0000001c00608947 */ /* 0x002fea0003800000 */
.L_x_132:
[----:B------:R-:W-:Y:S05]  /*77d0*/  BSYNC B0 ;  /* 0x0000000000007941 */ /* 0x000fea0003800000 */
.L_x_131:
[----:B------:R-:W-:Y:S11]  /*77e0*/  ISETP.NE.AND P0, PT, R66, RZ, PT ;  /* 0x000000ff4200720c */ /* 0x000ff60003f05270 */
[----:B------:R-:W-:Y:S02]  /*77f0*/  @!UPT UIADD3 URZ, UPT, UPT, URZ, URZ, URZ ;  /* 0x000000fffffff290 */ /* 0x000fe4000fffe0ff */
[----:B------:R-:W-:Y:S05]  /*7800*/  @P0 WARPSYNC.ALL ;  /* 0x0000000000000948 */ /* 0x000fea0003800000 */
[----:B------:R3:W4:Y:S04]  /*7810*/  @P0 LDSM.16.M88.4 R28, [R3+0x400] ;  /* 0x00040000031c083b */ /* 0x0007280000000200 */
[----:B------:R3:W2:Y:S02]  /*7820*/  @P0 LDSM.16.M88.4 R36, [R0+0x400] ;  /* 0x000400000024083b */ /* 0x0006a40000000200 */
.L_x_130:
[----:B------:R-:W-:Y:S05]  /*7830*/  BSYNC B1 ;  /* 0x0000000000017941 */ /* 0x000fea0003800000 */
.L_x_129:
[----:B-123--:R-:W-:Y:S05]  /*7840*/  VIADD R0, R25, 0x20 ;  /* 0x0000002019007836 */ /* 0x00efea0000000000 */
[----:B------:R-:W-:Y:S04]  /*7850*/  SHF.R.U32.HI R0, RZ, 0x15, R0 ;  /* 0x00000015ff007819 */ /* 0x000fe80000011600 */
[----:B------:R-:W-:Y:S11]  /*7860*/  LOP3.LUT P0, RZ, R0, 0x3, R46, 0x48, !PT ;  /* 0x0000000300ff7812 */ /* 0x000ff6000780482e */
[----:B------:R-:W-:Y:S02]  /*7870*/  @!UPT UIADD3 URZ, UPT, UPT, URZ, URZ, URZ ;  /* 0x000000fffffff290 */ /* 0x000fe4000fffe0ff */
[----:B------:R-:W-:Y:S05]  /*7880*/  @!P0 BRA `(.L_x_134) ;  /* 0x0000000000408947 */ /* 0x000fea0003800000 */
[----:B------:R-:W1:Y:S01]  /*7890*/  LDCU.64 UR8, c[0x4][0x70] ;  /* 0x01000e00ff0877ac */ /* 0x000e620008000a00 */
[----:B------:R-:W-:Y:S01]  /*78a0*/  MOV R3, 0x0 ;  /* 0x0000000000037802 */ /* 0x000fe20000000f00 */
[----:B------:R-:W-:Y:S02]  /*78b0*/  HFMA2 R12, -RZ, RZ, 0, 5.9604644775390625e-08 ;  /* 0x00000001ff0c7431 */ /* 0x000fe400000001ff */
[----:B------:R-:W-:Y:S02]  /*78c0*/  IMAD.MOV.U32 R8, RZ, RZ, 0x192 ;  /* 0x00000192ff087424 */ /* 0x000fe400078e00ff */
[----:B------:R-:W-:Y:S01]  /*78d0*/  IMAD.MOV.U32 R13, RZ, RZ, RZ ;  /* 0x000000ffff0d7224 */ /* 0x000fe200078e00ff */
[----:B------:R-:W2:Y:S01]  /*78e0*/  LDCU.64 UR6, c[0x4][0x78] ;  /* 0x01000f00ff0677ac */ /* 0x000ea20008000a00 */
[----:B------:R-:W3:Y:S01]  /*78f0*/  LDC.64 R2, c[0x4][R3] ;  /* 0x0100000003027b82 */ /* 0x000ee20000000a00 */
[----:B------:R-:W5:Y:S01]  /*7900*/  LDCU.64 UR4, c[0x4][0x10] ;  /* 0x01000200ff0477ac */ /* 0x000f620008000a00 */
[----:B-1----:R-:W-:Y:S01]  /*7910*/  MOV R5, UR9 ;  /* 0x0000000900057c02 */ /* 0x002fe20008000f00 */
[----:B------:R-:W-:Y:S01]  /*7920*/  IMAD.U32 R4, RZ, RZ, UR8 ;  /* 0x00000008ff047e24 */ /* 0x000fe2000f8e00ff */
[----:B--2---:R-:W-:Y:S01]  /*7930*/  MOV R7, UR7 ;  /* 0x0000000700077c02 */ /* 0x004fe20008000f00 */
[----:B------:R-:W-:Y:S01]  /*7940*/  IMAD.U32 R6, RZ, RZ, UR6 ;  /* 0x00000006ff067e24 */ /* 0x000fe2000f8e00ff */
[----:B-----5:R-:W-:Y:S01]  /*7950*/  MOV R11, UR5 ;  /* 0x00000005000b7c02 */ /* 0x020fe20008000f00 */
[----:B------:R-:W-:Y:S02]  /*7960*/  IMAD.U32 R10, RZ, RZ, UR4 ;  /* 0x00000004ff0a7e24 */ /* 0x000fe4000f8e00ff */
[----:B------:R-:W-:Y:S07]  /*7970*/  LEPC R20, `(.L_x_134) ;  /* 0x000000001014794e */ /* 0x000fee0000000000 */
[----:B---34-:R-:W-:Y:S05]  /*7980*/  CALL.ABS.NOINC R2 ;  /* 0x0000000002007343 */ /* 0x018fea0003c00000 */
.L_x_134:
[----:B------:R-:W-:Y:S01]  /*7990*/  ISETP.NE.AND P0, PT, R55, RZ, PT ;  /* 0x000000ff3700720c */ /* 0x000fe20003f05270 */
[----:B------:R-:W-:Y:S05]  /*79a0*/  WARPSYNC.ALL ;  /* 0x0000000000007948 */ /* 0x000fea0003800000 */
[----:B------:R-:W-:Y:S01]  /*79b0*/  R2UR UR4, R25 ;  /* 0x00000000190472ca */ /* 0x000fe200000e0000 */
[--C-:B----4-:R-:W-:Y:S01]  /*79c0*/  HADD2.F32 R20, -RZ, R28.reuse.H0_H0 ;  /* 0x2000001cff147230 */ /* 0x110fe20000004100 */
[----:B------:R-:W-:Y:S01]  /*79d0*/  BSSY.RECONVERGENT B0, `(.L_x_135) ;  /* 0x0000056000007945 */ /* 0x000fe20003800200 */
[----:B------:R-:W-:Y:S02]  /*79e0*/  HADD2.F32 R21, -RZ, R28.H1_H1 ;  /* 0x3000001cff157230 */ /* 0x000fe40000004100 */
[--C-:B------:R-:W-:Y:S02]  /*79f0*/  HADD2.F32 R25, -RZ, R29.reuse.H0_H0 ;  /* 0x2000001dff197230 */ /* 0x100fe40000004100 */
[----:B------:R-:W-:Y:S02]  /*7a00*/  HADD2.F32 R28, -RZ, R30.H0_H0 ;  /* 0x2000001eff1c7230 */ /* 0x000fe40000004100 */
[--C-:B------:R-:W-:Y:S02]  /*7a10*/  HADD2.F32 R32, -RZ, R36.reuse.H0_H0 ;  /* 0x20000024ff207230 */ /* 0x100fe40000004100 */
[----:B------:R-:W-:Y:S02]  /*7a20*/  HADD2.F32 R33, -RZ, R36.H1_H1 ;  /* 0x30000024ff217230 */ /* 0x000fe40000004100 */
[----:B------:R-:W1:Y:S01]  /*7a30*/  LDTM.16dp256bit.x4 R4, tmem[UR4+0x20] ;  /* 0x00002004000479ee */ /* 0x000e620008120000 */
[----:B------:R-:W-:Y:S01]  /*7a40*/  NOP ;  /* 0x0000000000007918 */ /* 0x000fe20000000000 */
[----:B------:R-:W-:Y:S01]  /*7a50*/  R2UR UR4, R27 ;  /* 0x000000001b0472ca */ /* 0x000fe200000e0000 */
[----:B------:R-:W-:Y:S02]  /*7a60*/  HADD2.F32 R27, -RZ, R29.H1_H1 ;  /* 0x3000001dff1b7230 */ /* 0x000fe40000004100 */
[----:B------:R-:W-:Y:S02]  /*7a70*/  HADD2.F32 R29, -RZ, R30.H1_H1 ;  /* 0x3000001eff1d7230 */ /* 0x000fe40000004100 */
[--C-:B------:R-:W-:Y:S02]  /*7a80*/  HADD2.F32 R30, -RZ, R31.reuse.H0_H0 ;  /* 0x2000001fff1e7230 */ /* 0x100fe40000004100 */
[----:B------:R-:W-:Y:S02]  /*7a90*/  HADD2.F32 R31, -RZ, R31.H1_H1 ;  /* 0x3000001fff1f7230 */ /* 0x000fe40000004100 */
[--C-:B------:R-:W-:Y:S02]  /*7aa0*/  HADD2.F32 R34, -RZ, R37.reuse.H0_H0 ;  /* 0x20000025ff227230 */ /* 0x100fe40000004100 */
[----:B------:R-:W-:Y:S02]  /*7ab0*/  HADD2.F32 R35, -RZ, R37.H1_H1 ;  /* 0x30000025ff237230 */ /* 0x000fe40000004100 */
[----:B------:R-:W-:Y:S01]  /*7ac0*/  UIADD3 UR4, UPT, UPT, UR4, 0x220, URZ ;  /* 0x0000022004047890 */ /* 0x000fe2000fffe0ff */
[--C-:B------:R-:W-:Y:S02]  /*7ad0*/  HADD2.F32 R36, -RZ, R38.reuse.H0_H0 ;  /* 0x20000026ff247230 */ /* 0x100fe40000004100 */
[----:B------:R-:W-:Y:S01]  /*7ae0*/  HADD2.F32 R37, -RZ, R38.H1_H1 ;  /* 0x30000026ff257230 */ /* 0x000fe20000004100 */
[----:B------:R-:W-:Y:S01]  /*7af0*/  UPRMT UR4, UR54, 0x654, UR4 ;  /* 0x0000065436047896 */ /* 0x000fe20008000004 */
[--C-:B------:R-:W-:Y:S02]  /*7b00*/  HADD2.F32 R38, -RZ, R39.reuse.H0_H0 ;  /* 0x20000027ff267230 */ /* 0x100fe40000004100 */
[----:B------:R-:W-:Y:S02]  /*7b10*/  HADD2.F32 R39, -RZ, R39.H1_H1 ;  /* 0x30000027ff277230 */ /* 0x000fe40000004100 */
[C---:B-1----:R-:W-:Y:S01]  /*7b20*/  FMUL R4, R24.reuse, R4 ;  /* 0x0000000418047220 */ /* 0x042fe20000400000 */
[C---:B------:R-:W-:Y:S01]  /*7b30*/  FMUL R5, R24.reuse, R5 ;  /* 0x0000000518057220 */ /* 0x040fe20000400000 */
[C---:B------:R-:W-:Y:S01]  /*7b40*/  FMUL R6, R24.reuse, R6 ;  /* 0x0000000618067220 */ /* 0x040fe20000400000 */
[----:B------:R-:W-:Y:S01]  /*7b50*/  FMUL R7, R24, R7 ;  /* 0x0000000718077220 */ /* 0x000fe20000400000 */
[----:B------:R-:W-:Y:S01]  /*7b60*/  SYNCS.ARRIVE.TRANS64.RED.A1T0 RZ, [UR4], RZ ;  /* 0x000000ffffff79a7 */ /* 0x000fe20008100404 */
[C---:B------:R-:W-:Y:S01]  /*7b70*/  FFMA R4, R26.reuse, R20, R4 ;  /* 0x000000141a047223 */ /* 0x040fe20000000004 */
[C---:B------:R-:W-:Y:S01]  /*7b80*/  FFMA R5, R26.reuse, R21, R5 ;  /* 0x000000151a057223 */ /* 0x040fe20000000005 */
[C---:B------:R-:W-:Y:S01]  /*7b90*/  FFMA R6, R26.reuse, R25, R6 ;  /* 0x000000191a067223 */ /* 0x040fe20000000006 */
[----:B------:R-:W-:Y:S01]  /*7ba0*/  FFMA R7, R26, R27, R7 ;  /* 0x0000001b1a077223 */ /* 0x000fe20000000007 */
[C---:B------:R-:W-:Y:S01]  /*7bb0*/  FMUL R8, R24.reuse, R8 ;  /* 0x0000000818087220 */ /* 0x040fe20000400000 */
[C---:B------:R-:W-:Y:S01]  /*7bc0*/  FMUL R9, R24.reuse, R9 ;  /* 0x0000000918097220 */ /* 0x040fe20000400000 */
[----:B------:R-:W-:Y:S01]  /*7bd0*/  F2FP.F16.F32.PACK_AB R4, R5, R4 ;  /* 0x000000040504723e */ /* 0x000fe200000000ff */
[----:B------:R-:W-:Y:S01]  /*7be0*/  FMUL R10, R24, R10 ;  /* 0x0000000a180a7220 */ /* 0x000fe20000400000 */
[----:B------:R-:W-:Y:S01]  /*7bf0*/  F2FP.F16.F32.PACK_AB R5, R7, R6 ;  /* 0x000000060705723e */ /* 0x000fe200000000ff */
[C---:B------:R-:W-:Y:S01]  /*7c00*/  FFMA R8, R26.reuse, R28, R8 ;  /* 0x0000001c1a087223 */ /* 0x040fe20000000008 */
[----:B------:R-:W-:Y:S01]  /*7c10*/  FFMA R9, R26, R29, R9 ;  /* 0x0000001d1a097223 */ /* 0x000fe20000000009 */
[C---:B------:R-:W-:Y:S01]  /*7c20*/  FMUL R11, R24.reuse, R11 ;  /* 0x0000000b180b7220 */ /* 0x040fe20000400000 */
[C---:B------:R-:W-:Y:S01]  /*7c30*/  FMUL R0, R24.reuse, R12 ;  /* 0x0000000c18007220 */ /* 0x040fe20000400000 */
[----:B------:R-:W-:Y:S01]  /*7c40*/  FMUL R2, R24, R13 ;  /* 0x0000000d18027220 */ /* 0x000fe20000400000 */
[----:B------:R-:W-:Y:S01]  /*7c50*/  FFMA R10, R26, R30, R10 ;  /* 0x0000001e1a0a7223 */ /* 0x000fe2000000000a */
[----:B------:R-:W-:Y:S01]  /*7c60*/  FMUL R3, R24, R14 ;  /* 0x0000000e18037220 */ /* 0x000fe20000400000 */
[----:B------:R-:W-:Y:S01]  /*7c70*/  F2FP.F16.F32.PACK_AB R6, R9, R8 ;  /* 0x000000080906723e */ /* 0x000fe200000000ff */
[----:B------:R-:W-:Y:S01]  /*7c80*/  FFMA R11, R26, R31, R11 ;  /* 0x0000001f1a0b7223 */ /* 0x000fe2000000000b */
[C---:B------:R-:W-:Y:S01]  /*7c90*/  FMUL R15, R24.reuse, R15 ;  /* 0x0000000f180f7220 */ /* 0x040fe20000400000 */
[----:B------:R-:W-:Y:S01]  /*7ca0*/  FMUL R12, R24, R16 ;  /* 0x00000010180c7220 */ /* 0x000fe20000400000 */
[----:B------:R-:W-:Y:S01]  /*7cb0*/  FFMA R0, R26, R32, R0 ;  /* 0x000000201a007223 */ /* 0x000fe20000000000 */
[----:B------:R-:W-:Y:S01]  /*7cc0*/  MOV R8, UR45 ;  /* 0x0000002d00087c02 */ /* 0x000fe20008000f00 */
[----:B------:R-:W-:Y:S01]  /*7cd0*/  FMUL R13, R24, R17 ;  /* 0x00000011180d7220 */ /* 0x000fe20000400000 */
[----:B------:R-:W-:Y:S01]  /*7ce0*/  FFMA R2, R26, R33, R2 ;  /* 0x000000211a027223 */ /* 0x000fe20000000002 */
[----:B------:R-:W-:Y:S01]  /*7cf0*/  FMUL R14, R24, R18 ;  /* 0x00000012180e7220 */ /* 0x000fe20000400000 */
[C---:B------:R-:W-:Y:S01]  /*7d00*/  FFMA R3, R26.reuse, R34, R3 ;  /* 0x000000221a037223 */ /* 0x040fe20000000003 */
[----:B------:R-:W-:Y:S01]  /*7d10*/  FFMA R15, R26, R35, R15 ;  /* 0x000000231a0f7223 */ /* 0x000fe2000000000f */
[----:B------:R-:W-:Y:S01]  /*7d20*/  FMUL R19, R24, R19 ;  /* 0x0000001318137220 */ /* 0x000fe20000400000 */
[----:B------:R-:W-:Y:S01]  /*7d30*/  FFMA R12, R26, R36, R12 ;  /* 0x000000241a0c7223 */ /* 0x000fe2000000000c */
        /* <DEDUP_REMOVED lines=22> */
[----:B------:R-:W-:Y:S02]  /*7ea0*/  ULEA UR5, UR45, UR44, 0xc ;  /* 0x0000002c2d057291 */ /* 0x000fe4000f8e60ff */
[----:B------:R-:W-:Y:S02]  /*7eb0*/  UIADD3 UR9, UPT, UPT, UR49, 0x20, URZ ;  /* 0x0000002031097890 */ /* 0x000fe4000fffe0ff */
[----:B------:R-:W-:Y:S01]  /*7ec0*/  UIADD3 UR8, UPT, UPT, UR5, 0x400, URZ ;  /* 0x0000040005087890 */ /* 0x000fe2000fffe0ff */
[----:B------:R-:W-:Y:S01]  /*7ed0*/  UMOV UR10, UR50 ;  /* 0x00000032000a7c82 */ /* 0x000fe20008000000 */
[----:B------:R-:W-:Y:S01]  /*7ee0*/  UMOV UR11, UR36 ;  /* 0x00000024000b7c82 */ /* 0x000fe20008000000 */
[----:B--2---:R-:W-:Y:S04]  /*7ef0*/  UIADD3 UR4, UP0, UPT, UR6, 0x680, URZ ;  /* 0x0000068006047890 */ /* 0x004fe8000ff1e0ff */
[----:B------:R-:W-:Y:S09]  /*7f00*/  UIADD3.X UR5, UPT, UPT, URZ, UR7, URZ, UP0, !UPT ;  /* 0x00000007ff057290 */ /* 0x000ff200087fe4ff */
[----:B------:R2:W-:Y:S02]  /*7f10*/  UTMASTG.3D [UR8], [UR4] ;  /* 0x00000008040073b5 */ /* 0x0005e40008010000 */
[----:B--2---:R0:W-:Y:S02]  /*7f20*/  UTMACMDFLUSH ;  /* 0x00000000000079b7 */ /* 0x0041e40000000000 */
.L_x_136:
[----:B------:R-:W-:Y:S05]  /*7f30*/  BSYNC.RECONVERGENT B0 ;  /* 0x0000000000007941 */ /* 0x000fea0003800200 */
.L_x_135:
[----:B------:R-:W-:Y:S01]  /*7f40*/  UIADD3 UR4, UPT, UPT, UR45, 0x1, URZ ;  /* 0x000000012d047890 */ /* 0x000fe2000fffe0ff */
[----:B------:R-:W-:Y:S03]  /*7f50*/  BSSY.RECONVERGENT B0, `(.L_x_137) ;  /* 0x0000008000007945 */ /* 0x000fe60003800200 */
[----:B------:R-:W-:Y:S04]  /*7f60*/  UISETP.NE.AND UP0, UPT, UR4, 0x3, UPT ;  /* 0x000000030400788c */ /* 0x000fe8000bf05270 */
[----:B------:R-:W-:Y:S02]  /*7f70*/  UISETP.EQ.XOR UP1, UPT, UR47, 0x3, !UP0 ;  /* 0x000000032f00788c */ /* 0x000fe4000c722a70 */
[----:B------:R-:W-:Y:S02]  /*7f80*/  USEL UR46, UR4, URZ, UP0 ;  /* 0x000000ff042e7287 */ /* 0x000fe40008000000 */
[----:B------:R-:W-:Y:S04]  /*7f90*/  USEL UR5, URZ, 0x1, !UP1 ;  /* 0x00000001ff057887 */ /* 0x000fe8000c800000 */
[----:B------:R-:W-:Y:S01]  /*7fa0*/  ULOP3.LUT UR55, UR55, UR5, URZ, 0x3c, !UPT ;  /* 0x0000000537377292 */ /* 0x000fe2000f8e3cff */
[----:B------:R-:W-:Y:S11]  /*7fb0*/  @P0 BRA `(.L_x_138) ;  /* 0x0000000000040947 */ /* 0x000ff60003800000 */
[----:B------:R-:W-:Y:S04]  /*7fc0*/  DEPBAR.LE SB0, 0x1 ;  /* 0x000080400000791a */ /* 0x000fe80000000000 */
.L_x_138:
[----:B------:R-:W-:Y:S05]  /*7fd0*/  BSYNC.RECONVERGENT B0 ;  /* 0x0000000000007941 */ /* 0x000fea0003800200 */
.L_x_137:
[----:B------:R-:W-:Y:S01]  /*7fe0*/  BAR.SYNC.DEFER_BLOCKING 0x1, 0x80 ;  /* 0x0042000000007b1d */ /* 0x000fe20000010000 */
[----:B------:R-:W-:Y:S01]  /*7ff0*/  UISETP.NE.AND UP0, UPT, UR53, -0x2, UPT ;  /* 0xfffffffe3500788c */ /* 0x000fe2000bf05270 */
[----:B------:R-:W-:Y:S08]  /*8000*/  IADD3 R22, PT, PT, R22, 0x1, RZ ;  /* 0x0000000116167810 */ /* 0x000ff00007ffe0ff */
[----:B------:R-:W-:Y:S05]  /*8010*/  BRA.U !UP0, `(.L_x_139) ;  /* 0x0000000108287547 */ /* 0x000fea000b800000 */
[----:B------:R-:W-:Y:S01]  /*8020*/  ISETP.NE.AND P0, PT, R61, RZ, PT ;  /* 0x000000ff3d00720c */ /* 0x000fe20003f05270 */
[----:B------:R-:W-:Y:S01]  /*8030*/  IMAD.U32 R2, RZ, RZ, UR52 ;  /* 0x00000034ff027e24 */ /* 0x000fe2000f8e00ff */
[----:B------:R-:W-:Y:S01]  /*8040*/  UIADD3 UR4, UPT, UPT, UR52, 0x1, URZ ;  /* 0x0000000134047890 */ /* 0x000fe2000fffe0ff */
[----:B------:R-:W-:Y:S03]  /*8050*/  IMAD.U32 R0, RZ, RZ, UR54 ;  /* 0x00000036ff007e24 */ /* 0x000fe6000f8e00ff */
[----:B------:R-:W-:Y:S04]  /*8060*/  UISETP.NE.AND UP0, UPT, UR4, 0x3, UPT ;  /* 0x000000030400788c */ /* 0x000fe8000bf05270 */
[----:B------:R-:W-:Y:S03]  /*8070*/  USEL UR52, UR4, URZ, UP0 ;  /* 0x000000ff04347287 */ /* 0x000fe60008000000 */
[----:B------:R-:W-:Y:S05]  /*8080*/  @P0 LEA R2, R2, UR44, 0x3 ;  /* 0x0000002c02020c11 */ /* 0x000fea000f8e18ff */
[----:B------:R-:W-:Y:S05]  /*8090*/  @P0 VIADD R2, R2, 0x1b8 ;  /* 0x000001b802020836 */ /* 0x000fea0000000000 */
[----:B------:R-:W-:Y:S04]  /*80a0*/  @P0 PRMT R0, R0, 0x654, R2 ;  /* 0x0000065400000816 */ /* 0x000fe80000000002 */
[----:B------:R2:W-:Y:S03]  /*80b0*/  @P0 SYNCS.ARRIVE.TRANS64.RED.A1T0 RZ, [R0+URZ], RZ ;  /* 0x000000ff00ff09a7 */ /* 0x0005e600081004ff */
.L_x_139:
[----:B------:R-:W-:Y:S01]  /*80c0*/  R2UR UR6, R60 ;  /* 0x000000003c0672ca */ /* 0x000fe200000e0000 */
[----:B------:R-:W-:Y:S01]  /*80d0*/  UIADD3 UR53, UPT, UPT, UR53, 0x2, URZ ;  /* 0x0000000235357890 */ /* 0x000fe2000fffe0ff */
[----:B------:R-:W-:Y:S02]  /*80e0*/  R2UR UR5, R47 ;  /* 0x000000002f0572ca */ /* 0x000fe400000e0000 */
[----:B------:R-:W-:Y:S02]  /*80f0*/  R2UR UR4, R48 ;  /* 0x00000000300472ca */ /* 0x000fe400000e0000 */
[----:B------:R-:W-:Y:S02]  /*8100*/  R2UR UR36, R58 ;  /* 0x000000003a2472ca */ /* 0x000fe400000e0000 */
[----:B------:R-:W-:Y:S02]  /*8110*/  ISETP.NE.AND P0, PT, R51, 0x2, PT ;  /* 0x000000023300780c */ /* 0x000fe40003f05270 */
[----:B------:R-:W-:Y:S02]  /*8120*/  ISETP.NE.AND P1, PT, R22, 0x4, PT ;  /* 0x000000041600780c */ /* 0x000fe40003f25270 */
[----:B------:R-:W-:Y:S01]  /*8130*/  SEL R2, RZ, 0x1, P0 ;  /* 0x00000001ff027807 */ /* 0x000fe20000000000 */
[----:B------:R-:W-:Y:S01]  /*8140*/  UISETP.NE.AND UP0, UPT, UR6, URZ, UPT ;  /* 0x000000ff0600728c */ /* 0x000fe2000bf05270 */
[----:B--2---:R-:W-:Y:S01]  /*8150*/  SEL R0, RZ, 0x1, P1 ;  /* 0x00000001ff007807 */ /* 0x004fe20000800000 */
[----:B------:R-:W-:Y:S01]  /*8160*/  UIADD3 UR30, UPT, UPT, UR37, UR5, URZ ;  /* 0x00000005251e7290 */ /* 0x000fe2000fffe0ff */
[----:B------:R-:W-:Y:S01]  /*8170*/  LOP3.LUT R52, R52, R2, RZ, 0x3c, !PT ;  /* 0x0000000234347212 */ /* 0x000fe200078e3cff */
[----:B------:R-:W-:Y:S01]  /*8180*/  UIADD3 UR26, UPT, UPT, UR38, UR4, URZ ;  /* 0x00000004261a7290 */ /* 0x000fe2000fffe0ff */
[----:B------:R-:W-:Y:S02]  /*8190*/  LOP3.LUT R53, R53, R0, RZ, 0x3c, !PT ;  /* 0x0000000035357212 */ /* 0x000fe400078e3cff */
[----:B------:R-:W-:Y:S02]  /*81a0*/  SEL R51, R51, RZ, P0 ;  /* 0x000000ff33337207 */ /* 0x000fe40000000000 */
[----:B------:R-:W-:Y:S01]  /*81b0*/  SEL R22, R22, RZ, P1 ;  /* 0x000000ff16167207 */ /* 0x000fe20000800000 */
[----:B------:R-:W-:Y:S06]  /*81c0*/  BRA.U UP0, `(.L_x_140) ;  /* 0xffffffdd005c7547 */ /* 0x000fec000b83ffff */
[----:B------:R-:W-:-:S13]  /*81d0*/  R2UR UR4, R49 ;  /* 0x00000000310472ca */ /* 0x000fda00000e0000 */
[----:B------:R-:W-:-:S09]  /*81e0*/  UISETP.NE.AND UP0, UPT, UR4, URZ, UPT ;  /* 0x000000ff0400728c */ /* 0x000fd2000bf05270 */
[----:B------:R-:W-:Y:S05]  /*81f0*/  BRA.U !UP0, `(.L_x_141) ;  /* 0x0000000108487547 */ /* 0x000fea000b800000 */
[----:B------:R-:W2:Y:S02]  /*8200*/  LDCU.64 UR4, c[0x0][0x890] ;  /* 0x00011200ff0477ac */ /* 0x000ea40008000a00 */
[----:B--2---:R-:W-:-:S04]  /*8210*/  UISETP.NE.U32.AND UP0, UPT, UR4, URZ, UPT ;  /* 0x000000ff0400728c */ /* 0x004fc8000bf05070 */
[----:B------:R-:W-:-:S09]  /*8220*/  UISETP.NE.AND.EX UP0, UPT, UR5, URZ, UPT, UP0 ;  /* 0x000000ff0500728c */ /* 0x000fd2000bf05300 */
[----:B------:R-:W-:Y:S05]  /*8230*/  BRA.U UP0, `(.L_x_142) ;  /* 0x00000001000c7547 */ /* 0x000fea000b800000 */
[----:B------:R-:W-:-:S13]  /*8240*/  FSETP.NEU.AND P0, PT, R26, RZ, PT ;  /* 0x000000ff1a00720b */ /* 0x000fda0003f0d000 */
[----:B------:R-:W-:Y:S05]  /*8250*/  @!P0 EXIT ;  /* 0x000000000000894d */ /* 0x000fea0003800000 */
[----:B------:R-:W-:Y:S05]  /*8260*/  BRA `(.L_x_141) ;  /* 0x00000000002c7947 */ /* 0x000fea0003800000 */
.L_x_142:
[----:B------:R-:W-:Y:S01]  /*8270*/  ISETP.NE.AND P0, PT, R50, RZ, PT ;  /* 0x000000ff3200720c */ /* 0x000fe20003f05270 */
[----:B------:R-:W-:-:S12]  /*8280*/  BSSY.RECONVERGENT B0, `(.L_x_141) ;  /* 0x0000009000007945 */ /* 0x000fd80003800200 */
[----:B------:R-:W-:Y:S05]  /*8290*/  @P0 BRA `(.L_x_143) ;  /* 0x0000000000140947 */ /* 0x000fea0003800000 */
[----:B------:R-:W2:Y:S02]  /*82a0*/  LDCU.64 UR4, c[0x0][0x888] ;  /* 0x00011100ff0477ac */ /* 0x000ea40008000a00 */
[----:B--2---:R-:W-:-:S04]  /*82b0*/  ISETP.NE.U32.AND P0, PT, RZ, UR4, PT ;  /* 0x00000004ff007c0c */ /* 0x004fc8000bf05070 */
[----:B------:R-:W-:-:S13]  /*82c0*/  ISETP.NE.AND.EX P0, PT, RZ, UR5, PT, P0 ;  /* 0x00000005ff007c0c */ /* 0x000fda000bf05300 */
[----:B------:R-:W-:Y:S05]  /*82d0*/  @!P0 EXIT ;  /* 0x000000000000894d */ /* 0x000fea0003800000 */
[----:B------:R-:W-:Y:S05]  /*82e0*/  BRA `(.L_x_144) ;  /* 0x0000000000087947 */ /* 0x000fea0003800000 */
.L_x_143:
[----:B------:R-:W-:-:S13]  /*82f0*/  FSETP.NEU.AND P0, PT, R26, RZ, PT ;  /* 0x000000ff1a00720b */ /* 0x000fda0003f0d000 */
[----:B------:R-:W-:Y:S05]  /*8300*/  @!P0 EXIT ;  /* 0x000000000000894d */ /* 0x000fea0003800000 */
.L_x_144:
[----:B------:R-:W-:Y:S05]  /*8310*/  BSYNC.RECONVERGENT B0 ;  /* 0x0000000000007941 */ /* 0x000fea0003800200 */
.L_x_141:
[----:B------:R-:W-:Y:S01]  /*8320*/  ULEA UR4, UR52, UR44, 0x3 ;  /* 0x0000002c34047291 */ /* 0x000fe2000f8e18ff */
[----:B------:R-:W-:-:S04]  /*8330*/  DEPBAR.LE SB0, 0x0 ;  /* 0x000080000000791a */ /* 0x000fc80000000000 */
[----:B------:R-:W-:-:S04]  /*8340*/  UIADD3 UR4, UPT, UPT, UR4, 0x1b8, URZ ;  /* 0x000001b804047890 */ /* 0x000fc8000fffe0ff */
[----:B------:R-:W-:-:S09]  /*8350*/  UPRMT UR4, UR54, 0x654, UR4 ;  /* 0x0000065436047896 */ /* 0x000fd20008000004 */
[----:B------:R-:W-:Y:S01]  /*8360*/  SYNCS.ARRIVE.TRANS64.RED.A1T0 RZ, [UR4], RZ ;  /* 0x000000ffffff79a7 */ /* 0x000fe20008100404 */
[----:B------:R-:W-:Y:S05]  /*8370*/  EXIT ;  /* 0x000000000000794d */ /* 0x000fea0003800000 */
.L_x_25:
[----:B--2---:R2:W3:Y:S02]  /*8380*/  SYNCS.PHASECHK.TRANS64.TRYWAIT P0, [R0+URZ+0x250], R2 ;  /* 0x00025002000075a7 */ /* 0x0044e400080011ff */
[----:B---3--:R-:W-:Y:S05]  /*8390*/  @!P0 NANOSLEEP.SYNCS 0x989680 ;  /* 0x009896800000895d */ /* 0x008fea0003900000 */
[----:B------:R-:W3:Y:S02]  /*83a0*/  @!P0 SYNCS.PHASECHK.TRANS64 P0, [R0+URZ+0x250], R2 ;  /* 0x00025002000085a7 */ /* 0x000ee400080010ff */
[----:B---3--:R-:W-:Y:S05]  /*83b0*/  @!P0 BRA `(.L_x_25) ;  /* 0xfffffffc00f08947 */ /* 0x008fea000383ffff */
[----:B------:R-:W-:Y:S05]  /*83c0*/  BRA `(.L_x_145) ;  /* 0xffffff9400f47947 */ /* 0x000fea000383ffff */
.L_x_28:
[----:B-1----:R-:W-:-:S07]  /*83d0*/  MOV R0, UR33 ;  /* 0x0000002100007c02 */ /* 0x002fce0008000f00 */
.L_x_146:
[----:B-1----:R1:W2:Y:S02]  /*83e0*/  SYNCS.PHASECHK.TRANS64.TRYWAIT P0, [R0+URZ+0xd0], R3 ;  /* 0x0000d003000075a7 */ /* 0x0022a400080011ff */
[----:B--2---:R-:W-:Y:S05]  /*83f0*/  @!P0 NANOSLEEP.SYNCS 0x989680 ;  /* 0x009896800000895d */ /* 0x004fea0003900000 */
[----:B------:R-:W2:Y:S02]  /*8400*/  @!P0 SYNCS.PHASECHK.TRANS64 P0, [R0+URZ+0xd0], R3 ;  /* 0x0000d003000085a7 */ /* 0x000ea400080010ff */
[----:B--2---:R-:W-:Y:S05]  /*8410*/  @!P0 BRA `(.L_x_146) ;  /* 0xfffffffc00f08947 */ /* 0x004fea000383ffff */
[----:B------:R-:W-:Y:S05]  /*8420*/  BRA `(.L_x_27) ;  /* 0xffffff98003c7947 */ /* 0x000fea000383ffff */
.L_x_35:
[----:B-1----:R-:W-:-:S07]  /*8430*/  MOV R0, UR17 ;  /* 0x0000001100007c02 */ /* 0x002fce0008000f00 */
.L_x_147:
[----:B-1----:R1:W2:Y:S02]  /*8440*/  SYNCS.PHASECHK.TRANS64.TRYWAIT P0, [R0+URZ+0xd0], R3 ;  /* 0x0000d003000075a7 */ /* 0x0022a400080011ff */
[----:B--2---:R-:W-:Y:S05]  /*8450*/  @!P0 NANOSLEEP.SYNCS 0x989680 ;  /* 0x009896800000895d */ /* 0x004fea0003900000 */
[----:B------:R-:W2:Y:S02]  /*8460*/  @!P0 SYNCS.PHASECHK.TRANS64 P0, [R0+URZ+0xd0], R3 ;  /* 0x0000d003000085a7 */ /* 0x000ea400080010ff */
[----:B--2---:R-:W-:Y:S05]  /*8470*/  @!P0 BRA `(.L_x_147) ;  /* 0xfffffffc00f08947 */ /* 0x004fea000383ffff */
[----:B------:R-:W-:Y:S05]  /*8480*/  BRA `(.L_x_34) ;  /* 0xffffff9800f87947 */ /* 0x000fea000383ffff */
.L_x_40:
[----:B-1----:R1:W2:Y:S02]  /*8490*/  SYNCS.PHASECHK.TRANS64.TRYWAIT P0, [R3+URZ+0x1e0], R0 ;  /* 0x0001e000030075a7 */ /* 0x0022a400080011ff */
[----:B--2---:R-:W-:Y:S05]  /*84a0*/  @!P0 NANOSLEEP.SYNCS 0x989680 ;  /* 0x009896800000895d */ /* 0x004fea0003900000 */
[----:B------:R-:W2:Y:S02]  /*84b0*/  @!P0 SYNCS.PHASECHK.TRANS64 P0, [R3+URZ+0x1e0], R0 ;  /* 0x0001e000030085a7 */ /* 0x000ea400080010ff */
[----:B--2---:R-:W-:Y:S05]  /*84c0*/  @!P0 BRA `(.L_x_40) ;  /* 0xfffffffc00f08947 */ /* 0x004fea000383ffff */
[----:B------:R-:W-:Y:S05]  /*84d0*/  BRA `(.L_x_148) ;  /* 0xffffff9c009c7947 */ /* 0x000fea000383ffff */
.L_x_44:
[----:B------:R-:W-:-:S07]  /*84e0*/  MOV R0, UR4 ;  /* 0x0000000400007c02 */ /* 0x000fce0008000f00 */
.L_x_149:
[----:B-1----:R1:W2:Y:S02]  /*84f0*/  SYNCS.PHASECHK.TRANS64.TRYWAIT P0, [R0+URZ], R2 ;  /* 0x00000002000075a7 */ /* 0x0022a400080011ff */
[----:B--2---:R-:W-:Y:S05]  /*8500*/  @!P0 NANOSLEEP.SYNCS 0x989680 ;  /* 0x009896800000895d */ /* 0x004fea0003900000 */
[----:B------:R-:W2:Y:S02]  /*8510*/  @!P0 SYNCS.PHASECHK.TRANS64 P0, [R0+URZ], R2 ;  /* 0x00000002000085a7 */ /* 0x000ea400080010ff */
[----:B--2---:R-:W-:Y:S05]  /*8520*/  @!P0 BRA `(.L_x_149) ;  /* 0xfffffffc00f08947 */ /* 0x004fea000383ffff */
[----:B------:R-:W-:Y:S05]  /*8530*/  BRA `(.L_x_150) ;  /* 0xffffffa400487947 */ /* 0x000fea000383ffff */
.L_x_45:
[----:B------:R-:W-:-:S07]  /*8540*/  MOV R0, UR5 ;  /* 0x0000000500007c02 */ /* 0x000fce0008000f00 */
.L_x_151:
[----:B-1----:R1:W2:Y:S02]  /*8550*/  SYNCS.PHASECHK.TRANS64.TRYWAIT P0, [R0+URZ], R3 ;  /* 0x00000003000075a7 */ /* 0x0022a400080011ff */
[----:B--2---:R-:W-:Y:S05]  /*8560*/  @!P0 NANOSLEEP.SYNCS 0x989680 ;  /* 0x009896800000895d */ /* 0x004fea0003900000 */
[----:B------:R-:W2:Y:S02]  /*8570*/  @!P0 SYNCS.PHASECHK.TRANS64 P0, [R0+URZ], R3 ;  /* 0x00000003000085a7 */ /* 0x000ea400080010ff */
[----:B--2---:R-:W-:Y:S05]  /*8580*/  @!P0 BRA `(.L_x_151) ;  /* 0xfffffffc00f08947 */ /* 0x004fea000383ffff */
[----:B------:R-:W-:Y:S05]  /*8590*/  BRA `(.L_x_152) ;  /* 0xffffffa400547947 */ /* 0x000fea000383ffff */
.L_x_46:
[----:B------:R-:W-:-:S07]  /*85a0*/  MOV R0, UR5 ;  /* 0x0000000500007c02 */ /* 0x000fce0008000f00 */
.L_x_153:
[----:B-1----:R1:W2:Y:S02]  /*85b0*/  SYNCS.PHASECHK.TRANS64.TRYWAIT P0, [R0+URZ], R3 ;  /* 0x00000003000075a7 */ /* 0x0022a400080011ff */
[----:B--2---:R-:W-:Y:S05]  /*85c0*/  @!P0 NANOSLEEP.SYNCS 0x989680 ;  /* 0x009896800000895d */ /* 0x004fea0003900000 */
[----:B------:R-:W2:Y:S02]  /*85d0*/  @!P0 SYNCS.PHASECHK.TRANS64 P0, [R0+URZ], R3 ;  /* 0x00000003000085a7 */ /* 0x000ea400080010ff */
[----:B--2---:R-:W-:Y:S05]  /*85e0*/  @!P0 BRA `(.L_x_153) ;  /* 0xfffffffc00f08947 */ /* 0x004fea000383ffff */
[----:B------:R-:W-:Y:S05]  /*85f0*/  BRA `(.L_x_154) ;  /* 0xffffffa400607947 */ /* 0x000fea000383ffff */
.L_x_47:
[----:B------:R-:W-:-:S07]  /*8600*/  MOV R0, UR5 ;  /* 0x0000000500007c02 */ /* 0x000fce0008000f00 */
.L_x_155:
[----:B-1----:R1:W2:Y:S02]  /*8610*/  SYNCS.PHASECHK.TRANS64.TRYWAIT P0, [R0+URZ], R3 ;  /* 0x00000003000075a7 */ /* 0x0022a400080011ff */
[----:B--2---:R-:W-:Y:S05]  /*8620*/  @!P0 NANOSLEEP.SYNCS 0x989680 ;  /* 0x009896800000895d */ /* 0x004fea0003900000 */
[----:B------:R-:W2:Y:S02]  /*8630*/  @!P0 SYNCS.PHASECHK.TRANS64 P0, [R0+URZ], R3 ;  /* 0x00000003000085a7 */ /* 0x000ea400080010ff */
[----:B--2---:R-:W-:Y:S05]  /*8640*/  @!P0 BRA `(.L_x_155) ;  /* 0xfffffffc00f08947 */ /* 0x004fea000383ffff */
[----:B------:R-:W-:Y:S05]  /*8650*/  BRA `(.L_x_156) ;  /* 0xffffffa4006c7947 */ /* 0x000fea000383ffff */
.L_x_48:
[----:B------:R-:W-:-:S07]  /*8660*/  MOV R0, UR5 ;  /* 0x0000000500007c02 */ /* 0x000fce0008000f00 */
.L_x_157:
[----:B-1----:R1:W2:Y:S02]  /*8670*/  SYNCS.PHASECHK.TRANS64.TRYWAIT P0, [R0+URZ], R3 ;  /* 0x00000003000075a7 */ /* 0x0022a400080011ff */
[----:B--2---:R-:W-:Y:S05]  /*8680*/  @!P0 NANOSLEEP.SYNCS 0x989680 ;  /* 0x009896800000895d */ /* 0x004fea0003900000 */
[----:B------:R-:W2:Y:S02]  /*8690*/  @!P0 SYNCS.PHASECHK.TRANS64 P0, [R0+URZ], R3 ;  /* 0x00000003000085a7 */ /* 0x000ea400080010ff */
[----:B--2---:R-:W-:Y:S05]  /*86a0*/  @!P0 BRA `(.L_x_157) ;  /* 0xfffffffc00f08947 */ /* 0x004fea000383ffff */
[----:B------:R-:W-:Y:S05]  /*86b0*/  BRA `(.L_x_158) ;  /* 0xffffffa400787947 */ /* 0x000fea000383ffff */
.L_x_49:
[----:B------:R-:W-:-:S07]  /*86c0*/  MOV R0, UR5 ;  /* 0x0000000500007c02 */ /* 0x000fce0008000f00 */
.L_x_159:
[----:B-1----:R1:W2:Y:S02]  /*86d0*/  SYNCS.PHASECHK.TRANS64.TRYWAIT P0, [R0+URZ], R3 ;  /* 0x00000003000075a7 */ /* 0x0022a400080011ff */
[----:B--2---:R-:W-:Y:S05]  /*86e0*/  @!P0 NANOSLEEP.SYNCS 0x989680 ;  /* 0x009896800000895d */ /* 0x004fea0003900000 */
[----:B------:R-:W2:Y:S02]  /*86f0*/  @!P0 SYNCS.PHASECHK.TRANS64 P0, [R0+URZ], R3 ;  /* 0x00000003000085a7 */ /* 0x000ea400080010ff */
[----:B--2---:R-:W-:Y:S05]  /*8700*/  @!P0 BRA `(.L_x_159) ;  /* 0xfffffffc00f08947 */ /* 0x004fea000383ffff */
[----:B------:R-:W-:Y:S05]  /*8710*/  BRA `(.L_x_160) ;  /* 0xffffffa400847947 */ /* 0x000fea000383ffff */
.L_x_50:
[----:B------:R-:W-:-:S07]  /*8720*/  MOV R0, UR5 ;  /* 0x0000000500007c02 */ /* 0x000fce0008000f00 */
.L_x_161:
[----:B-1----:R1:W2:Y:S02]  /*8730*/  SYNCS.PHASECHK.TRANS64.TRYWAIT P0, [R0+URZ], R3 ;  /* 0x00000003000075a7 */ /* 0x0022a400080011ff */
[----:B--2---:R-:W-:Y:S05]  /*8740*/  @!P0 NANOSLEEP.SYNCS 0x989680 ;  /* 0x009896800000895d */ /* 0x004fea0003900000 */
[----:B------:R-:W2:Y:S02]  /*8750*/  @!P0 SYNCS.PHASECHK.TRANS64 P0, [R0+URZ], R3 ;  /* 0x00000003000085a7 */ /* 0x000ea400080010ff */
[----:B--2---:R-:W-:Y:S05]  /*8760*/  @!P0 BRA `(.L_x_161) ;  /* 0xfffffffc00f08947 */ /* 0x004fea000383ffff */
[----:B------:R-:W-:Y:S05]  /*8770*/  BRA `(.L_x_162) ;  /* 0xffffffa400907947 */ /* 0x000fea000383ffff */
.L_x_51:
[----:B------:R-:W-:-:S07]  /*8780*/  MOV R0, UR5 ;  /* 0x0000000500007c02 */ /* 0x000fce0008000f00 */
.L_x_163:
[----:B-1----:R1:W2:Y:S02]  /*8790*/  SYNCS.PHASECHK.TRANS64.TRYWAIT P0, [R0+URZ], R3 ;  /* 0x00000003000075a7 */ /* 0x0022a400080011ff */
[----:B--2---:R-:W-:Y:S05]  /*87a0*/  @!P0 NANOSLEEP.SYNCS 0x989680 ;  /* 0x009896800000895d */ /* 0x004fea0003900000 */
[----:B------:R-:W2:Y:S02]  /*87b0*/  @!P0 SYNCS.PHASECHK.TRANS64 P0, [R0+URZ], R3 ;  /* 0x00000003000085a7 */ /* 0x000ea400080010ff */
[----:B--2---:R-:W-:Y:S05]  /*87c0*/  @!P0 BRA `(.L_x_163) ;  /* 0xfffffffc00f08947 */ /* 0x004fea000383ffff */
[----:B------:R-:W-:Y:S05]  /*87d0*/  BRA `(.L_x_164) ;  /* 0xffffffa4009c7947 */ /* 0x000fea000383ffff */
.L_x_52:
[----:B------:R-:W-:-:S07]  /*87e0*/  MOV R0, UR5 ;  /* 0x0000000500007c02 */ /* 0x000fce0008000f00 */
.L_x_165:
[----:B-1----:R1:W2:Y:S02]  /*87f0*/  SYNCS.PHASECHK.TRANS64.TRYWAIT P0, [R0+URZ], R3 ;  /* 0x00000003000075a7 */ /* 0x0022a400080011ff */
[----:B--2---:R-:W-:Y:S05]  /*8800*/  @!P0 NANOSLEEP.SYNCS 0x989680 ;  /* 0x009896800000895d */ /* 0x004fea0003900000 */
[----:B------:R-:W2:Y:S02]  /*8810*/  @!P0 SYNCS.PHASECHK.TRANS64 P0, [R0+URZ], R3 ;  /* 0x00000003000085a7 */ /* 0x000ea400080010ff */
[----:B--2---:R-:W-:Y:S05]  /*8820*/  @!P0 BRA `(.L_x_165) ;  /* 0xfffffffc00f08947 */ /* 0x004fea000383ffff */
[----:B------:R-:W-:Y:S05]  /*8830*/  BRA `(.L_x_166) ;  /* 0xffffffa400a87947 */ /* 0x000fea000383ffff */
.L_x_53:
[----:B------:R-:W-:-:S07]  /*8840*/  MOV R0, UR5 ;  /* 0x0000000500007c02 */ /* 0x000fce0008000f00 */
.L_x_167:
[----:B-1----:R1:W2:Y:S02]  /*8850*/  SYNCS.PHASECHK.TRANS64.TRYWAIT P0, [R0+URZ], R3 ;  /* 0x00000003000075a7 */ /* 0x0022a400080011ff */
[----:B--2---:R-:W-:Y:S05]  /*8860*/  @!P0 NANOSLEEP.SYNCS 0x989680 ;  /* 0x009896800000895d */ /* 0x004fea0003900000 */
[----:B------:R-:W2:Y:S02]  /*8870*/  @!P0 SYNCS.PHASECHK.TRANS64 P0, [R0+URZ], R3 ;  /* 0x00000003000085a7 */ /* 0x000ea400080010ff */
[----:B--2---:R-:W-:Y:S05]  /*8880*/  @!P0 BRA `(.L_x_167) ;  /* 0xfffffffc00f08947 */ /* 0x004fea000383ffff */
[----:B------:R-:W-:Y:S05]  /*8890*/  BRA `(.L_x_168) ;  /* 0xffffffa400b47947 */ /* 0x000fea000383ffff */
.L_x_54:
[----:B------:R-:W-:-:S07]  /*88a0*/  MOV R0, UR5 ;  /* 0x0000000500007c02 */ /* 0x000fce0008000f00 */
.L_x_169:
[----:B-1----:R1:W2:Y:S02]  /*88b0*/  SYNCS.PHASECHK.TRANS64.TRYWAIT P0, [R0+URZ], R3 ;  /* 0x00000003000075a7 */ /* 0x0022a400080011ff */
[----:B--2---:R-:W-:Y:S05]  /*88c0*/  @!P0 NANOSLEEP.SYNCS 0x989680 ;  /* 0x009896800000895d */ /* 0x004fea0003900000 */
[----:B------:R-:W2:Y:S02]  /*88d0*/  @!P0 SYNCS.PHASECHK.TRANS64 P0, [R0+URZ], R3 ;  /* 0x00000003000085a7 */ /* 0x000ea400080010ff */
[----:B--2---:R-:W-:Y:S05]  /*88e0*/  @!P0 BRA `(.L_x_169) ;  /* 0xfffffffc00f08947 */ /* 0x004fea000383ffff */
[----:B------:R-:W-:Y:S05]  /*88f0*/  BRA `(.L_x_170) ;  /* 0xffffffa400c07947 */ /* 0x000fea000383ffff */
.L_x_55:
[----:B------:R-:W-:-:S07]  /*8900*/  MOV R0, UR5 ;  /* 0x0000000500007c02 */ /* 0x000fce0008000f00 */
.L_x_171:
[----:B-1----:R1:W2:Y:S02]  /*8910*/  SYNCS.PHASECHK.TRANS64.TRYWAIT P0, [R0+URZ], R3 ;  /* 0x00000003000075a7 */ /* 0x0022a400080011ff */
[----:B--2---:R-:W-:Y:S05]  /*8920*/  @!P0 NANOSLEEP.SYNCS 0x989680 ;  /* 0x009896800000895d */ /* 0x004fea0003900000 */
[----:B------:R-:W2:Y:S02]  /*8930*/  @!P0 SYNCS.PHASECHK.TRANS64 P0, [R0+URZ], R3 ;  /* 0x00000003000085a7 */ /* 0x000ea400080010ff */
[----:B--2---:R-:W-:Y:S05]  /*8940*/  @!P0 BRA `(.L_x_171) ;  /* 0xfffffffc00f08947 */ /* 0x004fea000383ffff */
[----:B------:R-:W-:Y:S05]  /*8950*/  BRA `(.L_x_172) ;  /* 0xffffffa400cc7947 */ /* 0x000fea000383ffff */
.L_x_56:
[----:B------:R-:W-:-:S07]  /*8960*/  MOV R0, UR5 ;  /* 0x0000000500007c02 */ /* 0x000fce0008000f00 */
.L_x_173:
[----:B-1----:R1:W2:Y:S02]  /*8970*/  SYNCS.PHASECHK.TRANS64.TRYWAIT P0, [R0+URZ], R3 ;  /* 0x00000003000075a7 */ /* 0x0022a400080011ff */
[----:B--2---:R-:W-:Y:S05]  /*8980*/  @!P0 NANOSLEEP.SYNCS 0x989680 ;  /* 0x009896800000895d */ /* 0x004fea0003900000 */
[----:B------:R-:W2:Y:S02]  /*8990*/  @!P0 SYNCS.PHASECHK.TRANS64 P0, [R0+URZ], R3 ;  /* 0x00000003000085a7 */ /* 0x000ea400080010ff */
[----:B--2---:R-:W-:Y:S05]  /*89a0*/  @!P0 BRA `(.L_x_173) ;  /* 0xfffffffc00f08947 */ /* 0x004fea000383ffff */
[----:B------:R-:W-:Y:S05]  /*89b0*/  BRA `(.L_x_174) ;  /* 0xffffffa400d87947 */ /* 0x000fea000383ffff */
.L_x_57:
[----:B------:R-:W-:-:S07]  /*89c0*/  MOV R0, UR5 ;  /* 0x0000000500007c02 */ /* 0x000fce0008000f00 */
.L_x_175:
[----:B-1----:R1:W2:Y:S02]  /*89d0*/  SYNCS.PHASECHK.TRANS64.TRYWAIT P0, [R0+URZ], R3 ;  /* 0x00000003000075a7 */ /* 0x0022a400080011ff */
[----:B--2---:R-:W-:Y:S05]  /*89e0*/  @!P0 NANOSLEEP.SYNCS 0x989680 ;  /* 0x009896800000895d */ /* 0x004fea0003900000 */
[----:B------:R-:W2:Y:S02]  /*89f0*/  @!P0 SYNCS.PHASECHK.TRANS64 P0, [R0+URZ], R3 ;  /* 0x00000003000085a7 */ /* 0x000ea400080010ff */
[----:B--2---:R-:W-:Y:S05]  /*8a00*/  @!P0 BRA `(.L_x_175) ;  /* 0xfffffffc00f08947 */ /* 0x004fea000383ffff */
[----:B------:R-:W-:Y:S05]  /*8a10*/  BRA `(.L_x_176) ;  /* 0xffffffa400e47947 */ /* 0x000fea000383ffff */
.L_x_58:
[----:B------:R-:W-:-:S07]  /*8a20*/  MOV R0, UR5 ;  /* 0x0000000500007c02 */ /* 0x000fce0008000f00 */
.L_x_177:
[----:B-1----:R1:W2:Y:S02]  /*8a30*/  SYNCS.PHASECHK.TRANS64.TRYWAIT P0, [R0+URZ], R3 ;  /* 0x00000003000075a7 */ /* 0x0022a400080011ff */
[----:B--2---:R-:W-:Y:S05]  /*8a40*/  @!P0 NANOSLEEP.SYNCS 0x989680 ;  /* 0x009896800000895d */ /* 0x004fea0003900000 */
[----:B------:R-:W2:Y:S02]  /*8a50*/  @!P0 SYNCS.PHASECHK.TRANS64 P0, [R0+URZ], R3 ;  /* 0x00000003000085a7 */ /* 0x000ea400080010ff */
[----:B--2---:R-:W-:Y:S05]  /*8a60*/  @!P0 BRA `(.L_x_177) ;  /* 0xfffffffc00f08947 */ /* 0x004fea000383ffff */
[----:B------:R-:W-:Y:S05]  /*8a70*/  BRA `(.L_x_178) ;  /* 0xffffffa400f07947 */ /* 0x000fea000383ffff */
.L_x_59:
[----:B------:R-:W-:-:S07]  /*8a80*/  MOV R0, UR5 ;  /* 0x0000000500007c02 */ /* 0x000fce0008000f00 */
.L_x_179:
[----:B-1----:R1:W2:Y:S02]  /*8a90*/  SYNCS.PHASECHK.TRANS64.TRYWAIT P0, [R0+URZ], R3 ;  /* 0x00000003000075a7 */ /* 0x0022a400080011ff */
[----:B--2---:R-:W-:Y:S05]  /*8aa0*/  @!P0 NANOSLEEP.SYNCS 0x989680 ;  /* 0x009896800000895d */ /* 0x004fea0003900000 */
[----:B------:R-:W2:Y:S02]  /*8ab0*/  @!P0 SYNCS.PHASECHK.TRANS64 P0, [R0+URZ], R3 ;  /* 0x00000003000085a7 */ /* 0x000ea400080010ff */
[----:B--2---:R-:W-:Y:S05]  /*8ac0*/  @!P0 BRA `(.L_x_179) ;  /* 0xfffffffc00f08947 */ /* 0x004fea000383ffff */
[----:B------:R-:W-:Y:S05]  /*8ad0*/  BRA `(.L_x_180) ;  /* 0xffffffa400fc7947 */ /* 0x000fea000383ffff */
.L_x_60:
[----:B------:R-:W-:-:S07]  /*8ae0*/  MOV R0, UR5 ;  /* 0x0000000500007c02 */ /* 0x000fce0008000f00 */
.L_x_181:
[----:B-1----:R1:W2:Y:S02]  /*8af0*/  SYNCS.PHASECHK.TRANS64.TRYWAIT P0, [R0+URZ], R3 ;  /* 0x00000003000075a7 */ /* 0x0022a400080011ff */
[----:B--2---:R-:W-:Y:S05]  /*8b00*/  @!P0 NANOSLEEP.SYNCS 0x989680 ;  /* 0x009896800000895d */ /* 0x004fea0003900000 */
[----:B------:R-:W2:Y:S02]  /*8b10*/  @!P0 SYNCS.PHASECHK.TRANS64 P0, [R0+URZ], R3 ;  /* 0x00000003000085a7 */ /* 0x000ea400080010ff */
[----:B--2---:R-:W-:Y:S05]  /*8b20*/  @!P0 BRA `(.L_x_181) ;  /* 0xfffffffc00f08947 */ /* 0x004fea000383ffff */
[----:B------:R-:W-:Y:S05]  /*8b30*/  BRA `(.L_x_182) ;  /* 0xffffffa800087947 */ /* 0x000fea000383ffff */
.L_x_61:
[----:B------:R-:W-:-:S07]  /*8b40*/  MOV R0, UR5 ;  /* 0x0000000500007c02 */ /* 0x000fce0008000f00 */
.L_x_183:
[----:B-1----:R1:W2:Y:S02]  /*8b50*/  SYNCS.PHASECHK.TRANS64.TRYWAIT P0, [R0+URZ], R3 ;  /* 0x00000003000075a7 */ /* 0x0022a400080011ff */
[----:B--2---:R-:W-:Y:S05]  /*8b60*/  @!P0 NANOSLEEP.SYNCS 0x989680 ;  /* 0x009896800000895d */ /* 0x004fea0003900000 */
[----:B------:R-:W2:Y:S02]  /*8b70*/  @!P0 SYNCS.PHASECHK.TRANS64 P0, [R0+URZ], R3 ;  /* 0x00000003000085a7 */ /* 0x000ea400080010ff */
[----:B--2---:R-:W-:Y:S05]  /*8b80*/  @!P0 BRA `(.L_x_183) ;  /* 0xfffffffc00f08947 */ /* 0x004fea000383ffff */
[----:B------:R-:W-:Y:S05]  /*8b90*/  BRA `(.L_x_184) ;  /* 0xffffffa800147947 */ /* 0x000fea000383ffff */
.L_x_62:
[----:B------:R-:W-:-:S07]  /*8ba0*/  MOV R0, UR5 ;  /* 0x0000000500007c02 */ /* 0x000fce0008000f00 */
.L_x_185:
[----:B-1----:R1:W2:Y:S02]  /*8bb0*/  SYNCS.PHASECHK.TRANS64.TRYWAIT P0, [R0+URZ], R3 ;  /* 0x00000003000075a7 */ /* 0x0022a400080011ff */
[----:B--2---:R-:W-:Y:S05]  /*8bc0*/  @!P0 NANOSLEEP.SYNCS 0x989680 ;  /* 0x009896800000895d */ /* 0x004fea0003900000 */
[----:B------:R-:W2:Y:S02]  /*8bd0*/  @!P0 SYNCS.PHASECHK.TRANS64 P0, [R0+URZ], R3 ;  /* 0x00000003000085a7 */ /* 0x000ea400080010ff */
[----:B--2---:R-:W-:Y:S05]  /*8be0*/  @!P0 BRA `(.L_x_185) ;  /* 0xfffffffc00f08947 */ /* 0x004fea000383ffff */
[----:B------:R-:W-:Y:S05]  /*8bf0*/  BRA `(.L_x_186) ;  /* 0xffffffa800207947 */ /* 0x000fea000383ffff */
.L_x_63:
[----:B------:R-:W-:-:S07]  /*8c00*/  MOV R0, UR5 ;  /* 0x0000000500007c02 */ /* 0x000fce0008000f00 */
.L_x_187:
[----:B-1----:R1:W2:Y:S02]  /*8c10*/  SYNCS.PHASECHK.TRANS64.TRYWAIT P0, [R0+URZ], R3 ;  /* 0x00000003000075a7 */ /* 0x0022a400080011ff */
[----:B--2---:R-:W-:Y:S05]  /*8c20*/  @!P0 NANOSLEEP.SYNCS 0x989680 ;  /* 0x009896800000895d */ /* 0x004fea0003900000 */
[----:B------:R-:W2:Y:S02]  /*8c30*/  @!P0 SYNCS.PHASECHK.TRANS64 P0, [R0+URZ], R3 ;  /* 0x00000003000085a7 */ /* 0x000ea400080010ff */
[----:B--2---:R-:W-:Y:S05]  /*8c40*/  @!P0 BRA `(.L_x_187) ;  /* 0xfffffffc00f08947 */ /* 0x004fea000383ffff */
[----:B------:R-:W-:Y:S05]  /*8c50*/  BRA `(.L_x_188) ;  /* 0xffffffa8002c7947 */ /* 0x000fea000383ffff */
.L_x_64:
[----:B------:R-:W-:-:S07]  /*8c60*/  MOV R0, UR5 ;  /* 0x0000000500007c02 */ /* 0x000fce0008000f00 */
.L_x_189:
[----:B-1----:R1:W2:Y:S02]  /*8c70*/  SYNCS.PHASECHK.TRANS64.TRYWAIT P0, [R0+URZ], R3 ;  /* 0x00000003000075a7 */ /* 0x0022a400080011ff */
[----:B--2---:R-:W-:Y:S05]  /*8c80*/  @!P0 NANOSLEEP.SYNCS 0x989680 ;  /* 0x009896800000895d */ /* 0x004fea0003900000 */
[----:B------:R-:W2:Y:S02]  /*8c90*/  @!P0 SYNCS.PHASECHK.TRANS64 P0, [R0+URZ], R3 ;  /* 0x00000003000085a7 */ /* 0x000ea400080010ff */
[----:B--2---:R-:W-:Y:S05]  /*8ca0*/  @!P0 BRA `(.L_x_189) ;  /* 0xfffffffc00f08947 */ /* 0x004fea000383ffff */
[----:B------:R-:W-:Y:S05]  /*8cb0*/  BRA `(.L_x_190) ;  /* 0xffffffa800387947 */ /* 0x000fea000383ffff */
.L_x_65:
[----:B------:R-:W-:-:S07]  /*8cc0*/  MOV R0, UR5 ;  /* 0x0000000500007c02 */ /* 0x000fce0008000f00 */
.L_x_191:
[----:B-1----:R1:W2:Y:S02]  /*8cd0*/  SYNCS.PHASECHK.TRANS64.TRYWAIT P0, [R0+URZ], R3 ;  /* 0x00000003000075a7 */ /* 0x0022a400080011ff */
[----:B--2---:R-:W-:Y:S05]  /*8ce0*/  @!P0 NANOSLEEP.SYNCS 0x989680 ;  /* 0x009896800000895d */ /* 0x004fea0003900000 */
[----:B------:R-:W2:Y:S02]  /*8cf0*/  @!P0 SYNCS.PHASECHK.TRANS64 P0, [R0+URZ], R3 ;  /* 0x00000003000085a7 */ /* 0x000ea400080010ff */
[----:B--2---:R-:W-:Y:S05]  /*8d00*/  @!P0 BRA `(.L_x_191) ;  /* 0xfffffffc00f08947 */ /* 0x004fea000383ffff */
[----:B------:R-:W-:Y:S05]  /*8d10*/  BRA `(.L_x_192) ;  /* 0xffffffa800447947 */ /* 0x000fea000383ffff */
.L_x_66:
[----:B------:R-:W-:-:S07]  /*8d20*/  MOV R0, UR5 ;  /* 0x0000000500007c02 */ /* 0x000fce0008000f00 */
.L_x_193:
[----:B-1----:R1:W2:Y:S02]  /*8d30*/  SYNCS.PHASECHK.TRANS64.TRYWAIT P0, [R0+URZ], R3 ;  /* 0x00000003000075a7 */ /* 0x0022a400080011ff */
[----:B--2---:R-:W-:Y:S05]  /*8d40*/  @!P0 NANOSLEEP.SYNCS 0x989680 ;  /* 0x009896800000895d */ /* 0x004fea0003900000 */
[----:B------:R-:W2:Y:S02]  /*8d50*/  @!P0 SYNCS.PHASECHK.TRANS64 P0, [R0+URZ], R3 ;  /* 0x00000003000085a7 */ /* 0x000ea400080010ff */
[----:B--2---:R-:W-:Y:S05]  /*8d60*/  @!P0 BRA `(.L_x_193) ;  /* 0xfffffffc00f08947 */ /* 0x004fea000383ffff */
[----:B------:R-:W-:Y:S05]  /*8d70*/  BRA `(.L_x_194) ;  /* 0xffffffa800507947 */ /* 0x000fea000383ffff */
.L_x_67:
[----:B------:R-:W-:-:S07]  /*8d80*/  MOV R0, UR5 ;  /* 0x0000000500007c02 */ /* 0x000fce0008000f00 */
.L_x_195:
[----:B-1----:R1:W2:Y:S02]  /*8d90*/  SYNCS.PHASECHK.TRANS64.TRYWAIT P0, [R0+URZ], R3 ;  /* 0x00000003000075a7 */ /* 0x0022a400080011ff */
[----:B--2---:R-:W-:Y:S05]  /*8da0*/  @!P0 NANOSLEEP.SYNCS 0x989680 ;  /* 0x009896800000895d */ /* 0x004fea0003900000 */
[----:B------:R-:W2:Y:S02]  /*8db0*/  @!P0 SYNCS.PHASECHK.TRANS64 P0, [R0+URZ], R3 ;  /* 0x00000003000085a7 */ /* 0x000ea400080010ff */
[----:B--2---:R-:W-:Y:S05]  /*8dc0*/  @!P0 BRA `(.L_x_195) ;  /* 0xfffffffc00f08947 */ /* 0x004fea000383ffff */
[----:B------:R-:W-:Y:S05]  /*8dd0*/  BRA `(.L_x_196) ;  /* 0xffffffa8005c7947 */ /* 0x000fea000383ffff */
.L_x_68:
[----:B------:R-:W-:-:S07]  /*8de0*/  MOV R0, UR5 ;  /* 0x0000000500007c02 */ /* 0x000fce0008000f00 */
.L_x_197:
[----:B-1----:R1:W2:Y:S02]  /*8df0*/  SYNCS.PHASECHK.TRANS64.TRYWAIT P0, [R0+URZ], R3 ;  /* 0x00000003000075a7 */ /* 0x0022a400080011ff */
[----:B--2---:R-:W-:Y:S05]  /*8e00*/  @!P0 NANOSLEEP.SYNCS 0x989680 ;  /* 0x009896800000895d */ /* 0x004fea0003900000 */
[----:B------:R-:W2:Y:S02]  /*8e10*/  @!P0 SYNCS.PHASECHK.TRANS64 P0, [R0+URZ], R3 ;  /* 0x00000003000085a7 */ /* 0x000ea400080010ff */
[----:B--2---:R-:W-:Y:S05]  /*8e20*/  @!P0 BRA `(.L_x_197) ;  /* 0xfffffffc00f08947 */ /* 0x004fea000383ffff */
[----:B------:R-:W-:Y:S05]  /*8e30*/  BRA `(.L_x_198) ;  /* 0xffffffa800687947 */ /* 0x000fea000383ffff */
.L_x_71:
[----:B-1----:R1:W2:Y:S02]  /*8e40*/  SYNCS.PHASECHK.TRANS64.TRYWAIT P0, [R2+URZ+0x240], R4 ;  /* 0x00024004020075a7 */ /* 0x0022a400080011ff */
[----:B--2---:R-:W-:Y:S05]  /*8e50*/  @!P0 NANOSLEEP.SYNCS 0x989680 ;  /* 0x009896800000895d */ /* 0x004fea0003900000 */
[----:B------:R-:W2:Y:S02]  /*8e60*/  @!P0 SYNCS.PHASECHK.TRANS64 P0, [R2+URZ+0x240], R4 ;  /* 0x00024004020085a7 */ /* 0x000ea400080010ff */
[----:B--2---:R-:W-:Y:S05]  /*8e70*/  @!P0 BRA `(.L_x_71) ;  /* 0xfffffffc00f08947 */ /* 0x004fea000383ffff */
[----:B------:R-:W-:Y:S05]  /*8e80*/  BRA `(.L_x_199) ;  /* 0xffffffa800c47947 */ /* 0x000fea000383ffff */
.L_x_72:
[----:B------:R-:W-:-:S07]  /*8e90*/  MOV R2, UR4 ;  /* 0x0000000400027c02 */ /* 0x000fce0008000f00 */
.L_x_200:
[----:B-1----:R1:W2:Y:S02]  /*8ea0*/  SYNCS.PHASECHK.TRANS64.TRYWAIT P0, [R2+URZ+0x1f0], R5 ;  /* 0x0001f005020075a7 */ /* 0x0022a400080011ff */
[----:B--2---:R-:W-:Y:S05]  /*8eb0*/  @!P0 NANOSLEEP.SYNCS 0x989680 ;  /* 0x009896800000895d */ /* 0x004fea0003900000 */
[----:B------:R-:W2:Y:S02]  /*8ec0*/  @!P0 SYNCS.PHASECHK.TRANS64 P0, [R2+URZ+0x1f0], R5 ;  /* 0x0001f005020085a7 */ /* 0x000ea400080010ff */
[----:B--2---:R-:W-:Y:S05]  /*8ed0*/  @!P0 BRA `(.L_x_200) ;  /* 0xfffffffc00f08947 */ /* 0x004fea000383ffff */
[----:B------:R-:W-:Y:S05]  /*8ee0*/  BRA `(.L_x_201) ;  /* 0xffffffa800d47947 */ /* 0x000fea000383ffff */
.L_x_73:
[----:B-1----:R1:W2:Y:S02]  /*8ef0*/  SYNCS.PHASECHK.TRANS64.TRYWAIT P1, [R2+URZ+0x1e0], R4 ;  /* 0x0001e004020075a7 */ /* 0x0022a400080211ff */
[----:B--2---:R-:W-:Y:S05]  /*8f00*/  @!P1 NANOSLEEP.SYNCS 0x989680 ;  /* 0x009896800000995d */ /* 0x004fea0003900000 */
[----:B------:R-:W2:Y:S02]  /*8f10*/  @!P1 SYNCS.PHASECHK.TRANS64 P1, [R2+URZ+0x1e0], R4 ;  /* 0x0001e004020095a7 */ /* 0x000ea400080210ff */
[----:B--2---:R-:W-:Y:S05]  /*8f20*/  @!P1 BRA `(.L_x_73) ;  /* 0xfffffffc00f09947 */ /* 0x004fea000383ffff */
[----:B------:R-:W-:Y:S05]  /*8f30*/  BRA `(.L_x_202) ;  /* 0xffffffac00047947 */ /* 0x000fea000383ffff */
.L_x_76:
[----:B------:R-:W-:-:S07]  /*8f40*/  MOV R0, UR4 ;  /* 0x0000000400007c02 */ /* 0x000fce0008000f00 */
.L_x_203:
[----:B-1----:R1:W2:Y:S02]  /*8f50*/  SYNCS.PHASECHK.TRANS64.TRYWAIT P0, [R0+URZ+0x1f0], R2 ;  /* 0x0001f002000075a7 */ /* 0x0022a400080011ff */
[----:B--2---:R-:W-:Y:S05]  /*8f60*/  @!P0 NANOSLEEP.SYNCS 0x989680 ;  /* 0x009896800000895d */ /* 0x004fea0003900000 */
[----:B------:R-:W2:Y:S02]  /*8f70*/  @!P0 SYNCS.PHASECHK.TRANS64 P0, [R0+URZ+0x1f0], R2 ;  /* 0x0001f002000085a7 */ /* 0x000ea400080010ff */
[----:B--2---:R-:W-:Y:S05]  /*8f80*/  @!P0 BRA `(.L_x_203) ;  /* 0xfffffffc00f08947 */ /* 0x004fea000383ffff */
[----:B------:R-:W-:Y:S05]  /*8f90*/  BRA `(.L_x_75) ;  /* 0xffffffac00587947 */ /* 0x000fea000383ffff */
.L_x_83:
[----:B-1----:R1:W2:Y:S02]  /*8fa0*/  SYNCS.PHASECHK.TRANS64.TRYWAIT P1, [R0+URZ+0x1e0], R2 ;  /* 0x0001e002000075a7 */ /* 0x0022a400080211ff */
[----:B--2---:R-:W-:Y:S05]  /*8fb0*/  @!P1 NANOSLEEP.SYNCS 0x989680 ;  /* 0x009896800000995d */ /* 0x004fea0003900000 */
[----:B------:R-:W2:Y:S02]  /*8fc0*/  @!P1 SYNCS.PHASECHK.TRANS64 P1, [R0+URZ+0x1e0], R2 ;  /* 0x0001e002000095a7 */ /* 0x000ea400080210ff */
[----:B--2---:R-:W-:Y:S05]  /*8fd0*/  @!P1 BRA `(.L_x_83) ;  /* 0xfffffffc00f09947 */ /* 0x004fea000383ffff */
[----:B------:R-:W-:Y:S05]  /*8fe0*/  BRA `(.L_x_204) ;  /* 0xffffffb000bc7947 */ /* 0x000fea000383ffff */
.L_x_84:
[----:B------:R-:W-:-:S07]  /*8ff0*/  MOV R2, UR23 ;  /* 0x0000001700027c02 */ /* 0x000fce0008000f00 */
.L_x_205:
[----:B-1----:R1:W2:Y:S02]  /*9000*/  SYNCS.PHASECHK.TRANS64.TRYWAIT P0, [R2+URZ+0x220], R0 ;  /* 0x00022000020075a7 */ /* 0x0022a400080011ff */
[----:B--2---:R-:W-:Y:S05]  /*9010*/  @!P0 NANOSLEEP.SYNCS 0x989680 ;  /* 0x009896800000895d */ /* 0x004fea0003900000 */
[----:B------:R-:W2:Y:S02]  /*9020*/  @!P0 SYNCS.PHASECHK.TRANS64 P0, [R2+URZ+0x220], R0 ;  /* 0x00022000020085a7 */ /* 0x000ea400080010ff */
[----:B--2---:R-:W-:Y:S05]  /*9030*/  @!P0 BRA `(.L_x_205) ;  /* 0xfffffffc00f08947 */ /* 0x004fea000383ffff */
[----:B------:R-:W-:Y:S05]  /*9040*/  BRA `(.L_x_206) ;  /* 0xffffffb4000c7947 */ /* 0x000fea000383ffff */
.L_x_87:
[----:B------:R-:W-:Y:S07]  /*9050*/  MOV R0, UR5 ;  /* 0x0000000500007c02 */ /* 0x000fee0008000f00 */
.L_x_207:
[----:B-1----:R1:W2:Y:S02]  /*9060*/  SYNCS.PHASECHK.TRANS64.TRYWAIT P0, [R0+URZ], R2 ;  /* 0x00000002000075a7 */ /* 0x0022a400080011ff */
[----:B--2---:R-:W-:Y:S05]  /*9070*/  @!P0 NANOSLEEP.SYNCS 0x989680 ;  /* 0x009896800000895d */ /* 0x004fea0003900000 */
[----:B------:R-:W2:Y:S02]  /*9080*/  @!P0 SYNCS.PHASECHK.TRANS64 P0, [R0+URZ], R2 ;  /* 0x00000002000085a7 */ /* 0x000ea400080010ff */
[----:B--2---:R-:W-:Y:S05]  /*9090*/  @!P0 BRA `(.L_x_207) ;  /* 0xfffffffc00f08947 */ /* 0x004fea000383ffff */
[----:B------:R-:W-:Y:S05]  /*90a0*/  BRA `(.L_x_86) ;  /* 0xffffffb400287947 */ /* 0x000fea000383ffff */
.L_x_90:
[----:B------:R-:W-:-:S07]  /*90b0*/  MOV R0, UR4 ;  /* 0x0000000400007c02 */ /* 0x000fce0008000f00 */
.L_x_208:
[----:B--2---:R2:W4:Y:S02]  /*90c0*/  SYNCS.PHASECHK.TRANS64.TRYWAIT P0, [R0+URZ], R2 ;  /* 0x00000002000075a7 */ /* 0x00452400080011ff */
[----:B----4-:R-:W-:Y:S05]  /*90d0*/  @!P0 NANOSLEEP.SYNCS 0x989680 ;  /* 0x009896800000895d */ /* 0x010fea0003900000 */
[----:B------:R-:W4:Y:S02]  /*90e0*/  @!P0 SYNCS.PHASECHK.TRANS64 P0, [R0+URZ], R2 ;  /* 0x00000002000085a7 */ /* 0x000f2400080010ff */
[----:B----4-:R-:W-:Y:S05]  /*90f0*/  @!P0 BRA `(.L_x_208) ;  /* 0xfffffffc00f08947 */ /* 0x010fea000383ffff */
[----:B------:R-:W-:Y:S05]  /*9100*/  BRA `(.L_x_209) ;  /* 0xffffffb400dc7947 */ /* 0x000fea000383ffff */
.L_x_91:
[----:B------:R-:W-:-:S07]  /*9110*/  MOV R0, UR5 ;  /* 0x0000000500007c02 */ /* 0x000fce0008000f00 */
.L_x_210:
[----:B-1----:R1:W2:Y:S02]  /*9120*/  SYNCS.PHASECHK.TRANS64.TRYWAIT P0, [R0+URZ], R3 ;  /* 0x00000003000075a7 */ /* 0x0022a400080011ff */
[----:B--2---:R-:W-:Y:S05]  /*9130*/  @!P0 NANOSLEEP.SYNCS 0x989680 ;  /* 0x009896800000895d */ /* 0x004fea0003900000 */
[----:B------:R-:W2:Y:S02]  /*9140*/  @!P0 SYNCS.PHASECHK.TRANS64 P0, [R0+URZ], R3 ;  /* 0x00000003000085a7 */ /* 0x000ea400080010ff */
[----:B--2---:R-:W-:Y:S05]  /*9150*/  @!P0 BRA `(.L_x_210) ;  /* 0xfffffffc00f08947 */ /* 0x004fea000383ffff */
[----:B------:R-:W-:Y:S05]  /*9160*/  BRA `(.L_x_211) ;  /* 0xffffffb400e87947 */ /* 0x000fea000383ffff */
.L_x_92:
[----:B------:R-:W-:-:S07]  /*9170*/  MOV R0, UR5 ;  /* 0x0000000500007c02 */ /* 0x000fce0008000f00 */
.L_x_212:
[----:B-1----:R1:W2:Y:S02]  /*9180*/  SYNCS.PHASECHK.TRANS64.TRYWAIT P0, [R0+URZ], R3 ;  /* 0x00000003000075a7 */ /* 0x0022a400080011ff */
[----:B--2---:R-:W-:Y:S05]  /*9190*/  @!P0 NANOSLEEP.SYNCS 0x989680 ;  /* 0x009896800000895d */ /* 0x004fea0003900000 */
[----:B------:R-:W2:Y:S02]  /*91a0*/  @!P0 SYNCS.PHASECHK.TRANS64 P0, [R0+URZ], R3 ;  /* 0x00000003000085a7 */ /* 0x000ea400080010ff */
[----:B--2---:R-:W-:Y:S05]  /*91b0*/  @!P0 BRA `(.L_x_212) ;  /* 0xfffffffc00f08947 */ /* 0x004fea000383ffff */
[----:B------:R-:W-:Y:S05]  /*91c0*/  BRA `(.L_x_213) ;  /* 0xffffffb400f47947 */ /* 0x000fea000383ffff */
.L_x_93:
[----:B-1----:R-:W-:-:S07]  /*91d0*/  MOV R0, UR4 ;  /* 0x0000000400007c02 */ /* 0x002fce0008000f00 */
.L_x_214:
[----:B-1----:R1:W2:Y:S02]  /*91e0*/  SYNCS.PHASECHK.TRANS64.TRYWAIT P0, [R0+URZ], R2 ;  /* 0x00000002000075a7 */ /* 0x0022a400080011ff */
[----:B--2---:R-:W-:Y:S05]  /*91f0*/  @!P0 NANOSLEEP.SYNCS 0x989680 ;  /* 0x009896800000895d */ /* 0x004fea0003900000 */
[----:B------:R-:W2:Y:S02]  /*9200*/  @!P0 SYNCS.PHASECHK.TRANS64 P0, [R0+URZ], R2 ;  /* 0x00000002000085a7 */ /* 0x000ea400080010ff */
[----:B--2---:R-:W-:Y:S05]  /*9210*/  @!P0 BRA `(.L_x_214) ;  /* 0xfffffffc00f08947 */ /* 0x004fea000383ffff */
[----:B------:R-:W-:Y:S05]  /*9220*/  BRA `(.L_x_215) ;  /* 0xffffffb800007947 */ /* 0x000fea000383ffff */
.L_x_98:
[----:B---3--:R3:W1:Y:S02]  /*9230*/  SYNCS.PHASECHK.TRANS64.TRYWAIT P0, [R12+URZ+0x1e0], R0 ;  /* 0x0001e0000c0075a7 */ /* 0x00866400080011ff */
[----:B-1----:R-:W-:Y:S05]  /*9240*/  @!P0 NANOSLEEP.SYNCS 0x989680 ;  /* 0x009896800000895d */ /* 0x002fea0003900000 */
[----:B------:R-:W1:Y:S02]  /*9250*/  @!P0 SYNCS.PHASECHK.TRANS64 P0, [R12+URZ+0x1e0], R0 ;  /* 0x0001e0000c0085a7 */ /* 0x000e6400080010ff */
[----:B-1----:R-:W-:Y:S05]  /*9260*/  @!P0 BRA `(.L_x_98) ;  /* 0xfffffffc00f08947 */ /* 0x002fea000383ffff */
[----:B------:R-:W-:Y:S05]  /*9270*/  BRA `(.L_x_216) ;  /* 0xffffffbc00107947 */ /* 0x000fea000383ffff */
.L_x_101:
[----:B-1----:R-:W-:Y:S07]  /*9280*/  MOV R0, UR24 ;  /* 0x0000001800007c02 */ /* 0x002fee0008000f00 */
.L_x_217:
[----:B-1----:R1:W2:Y:S02]  /*9290*/  SYNCS.PHASECHK.TRANS64.TRYWAIT P2, [R0+URZ+0x1d8], R6 ;  /* 0x0001d806000075a7 */ /* 0x0022a400080411ff */
[----:B--2---:R-:W-:Y:S05]  /*92a0*/  @!P2 NANOSLEEP.SYNCS 0x989680 ;  /* 0x009896800000a95d */ /* 0x004fea0003900000 */
[----:B------:R-:W2:Y:S02]  /*92b0*/  @!P2 SYNCS.PHASECHK.TRANS64 P2, [R0+URZ+0x1d8], R6 ;  /* 0x0001d8060000a5a7 */ /* 0x000ea400080410ff */
[----:B--2---:R-:W-:Y:S05]  /*92c0*/  @!P2 BRA `(.L_x_217) ;  /* 0xfffffffc00f0a947 */ /* 0x004fea000383ffff */
[----:B------:R-:W-:Y:S05]  /*92d0*/  BRA `(.L_x_100) ;  /* 0xffffffc000747947 */ /* 0x000fea000383ffff */
.L_x_104:
[----:B------:R-:W-:Y:S07]  /*92e0*/  MOV R0, UR4 ;  /* 0x0000000400007c02 */ /* 0x000fee0008000f00 */
.L_x_218:
[----:B-1----:R1:W2:Y:S02]  /*92f0*/  SYNCS.PHASECHK.TRANS64.TRYWAIT P0, [R0+URZ+0x1b8], R9 ;  /* 0x0001b809000075a7 */ /* 0x0022a400080011ff */
[----:B--2---:R-:W-:Y:S05]  /*9300*/  @!P0 NANOSLEEP.SYNCS 0x989680 ;  /* 0x009896800000895d */ /* 0x004fea0003900000 */
[----:B------:R-:W2:Y:S02]  /*9310*/  @!P0 SYNCS.PHASECHK.TRANS64 P0, [R0+URZ+0x1b8], R9 ;  /* 0x0001b809000085a7 */ /* 0x000ea400080010ff */
[----:B--2---:R-:W-:Y:S05]  /*9320*/  @!P0 BRA `(.L_x_218) ;  /* 0xfffffffc00f08947 */ /* 0x004fea000383ffff */
[----:B------:R-:W-:Y:S05]  /*9330*/  BRA `(.L_x_219) ;  /* 0xffffffc000d47947 */ /* 0x000fea000383ffff */
.L_x_105:
[----:B------:R-:W-:Y:S07]  /*9340*/  MOV R6, UR5 ;  /* 0x0000000500067c02 */ /* 0x000fee0008000f00 */
.L_x_220:
[----:B-1----:R1:W2:Y:S02]  /*9350*/  SYNCS.PHASECHK.TRANS64.TRYWAIT P0, [R6+URZ+0x1b8], R0 ;  /* 0x0001b800060075a7 */ /* 0x0022a400080011ff */
[----:B--2---:R-:W-:Y:S05]  /*9360*/  @!P0 NANOSLEEP.SYNCS 0x989680 ;  /* 0x009896800000895d */ /* 0x004fea0003900000 */
[----:B------:R-:W2:Y:S02]  /*9370*/  @!P0 SYNCS.PHASECHK.TRANS64 P0, [R6+URZ+0x1b8], R0 ;  /* 0x0001b800060085a7 */ /* 0x000ea400080010ff */
[----:B--2---:R-:W-:Y:S05]  /*9380*/  @!P0 BRA `(.L_x_220) ;  /* 0xfffffffc00f08947 */ /* 0x004fea000383ffff */
[----:B------:R-:W-:Y:S05]  /*9390*/  BRA `(.L_x_221) ;  /* 0xffffffc400307947 */ /* 0x000fea000383ffff */
.L_x_107:
[----:B------:R-:W-:-:S07]  /*93a0*/  MOV R0, UR4 ;  /* 0x0000000400007c02 */ /* 0x000fce0008000f00 */
.L_x_222:
[----:B-1----:R1:W2:Y:S02]  /*93b0*/  SYNCS.PHASECHK.TRANS64.TRYWAIT P0, [R0+URZ], R2 ;  /* 0x00000002000075a7 */ /* 0x0022a400080011ff */
[----:B--2---:R-:W-:Y:S05]  /*93c0*/  @!P0 NANOSLEEP.SYNCS 0x989680 ;  /* 0x009896800000895d */ /* 0x004fea0003900000 */
[----:B------:R-:W2:Y:S02]  /*93d0*/  @!P0 SYNCS.PHASECHK.TRANS64 P0, [R0+URZ], R2 ;  /* 0x00000002000085a7 */ /* 0x000ea400080010ff */
[----:B--2---:R-:W-:Y:S05]  /*93e0*/  @!P0 BRA `(.L_x_222) ;  /* 0xfffffffc00f08947 */ /* 0x004fea000383ffff */
[----:B------:R-:W-:Y:S05]  /*93f0*/  BRA `(.L_x_223) ;  /* 0xffffffc400c07947 */ /* 0x000fea000383ffff */
.L_x_108:
[----:B------:R-:W-:-:S07]  /*9400*/  MOV R0, UR5 ;  /* 0x0000000500007c02 */ /* 0x000fce0008000f00 */
.L_x_224:
[----:B-1----:R1:W2:Y:S02]  /*9410*/  SYNCS.PHASECHK.TRANS64.TRYWAIT P0, [R0+URZ], R2 ;  /* 0x00000002000075a7 */ /* 0x0022a400080011ff */
[----:B--2---:R-:W-:Y:S05]  /*9420*/  @!P0 NANOSLEEP.SYNCS 0x989680 ;  /* 0x009896800000895d */ /* 0x004fea0003900000 */
[----:B------:R-:W2:Y:S02]  /*9430*/  @!P0 SYNCS.PHASECHK.TRANS64 P0, [R0+URZ], R2 ;  /* 0x00000002000085a7 */ /* 0x000ea400080010ff */
[----:B--2---:R-:W-:Y:S05]  /*9440*/  @!P0 BRA `(.L_x_224) ;  /* 0xfffffffc00f08947 */ /* 0x004fea000383ffff */
[----:B------:R-:W-:Y:S05]  /*9450*/  BRA `(.L_x_225) ;  /* 0xffffffc400cc7947 */ /* 0x000fea000383ffff */
.L_x_110:
[----:B-1----:R1:W2:Y:S02]  /*9460*/  SYNCS.PHASECHK.TRANS64.TRYWAIT P0, [R0+URZ+0x1e0], R2 ;  /* 0x0001e002000075a7 */ /* 0x0022a400080011ff */
[----:B--2---:R-:W-:Y:S05]  /*9470*/  @!P0 NANOSLEEP.SYNCS 0x989680 ;  /* 0x009896800000895d */ /* 0x004fea0003900000 */
[----:B------:R-:W2:Y:S02]  /*9480*/  @!P0 SYNCS.PHASECHK.TRANS64 P0, [R0+URZ+0x1e0], R2 ;  /* 0x0001e002000085a7 */ /* 0x000ea400080010ff */
[----:B--2---:R-:W-:Y:S05]  /*9490*/  @!P0 BRA `(.L_x_110) ;  /* 0xfffffffc00f08947 */ /* 0x004fea000383ffff */
[----:B------:R-:W-:Y:S05]  /*94a0*/  BRA `(.L_x_226) ;  /* 0xffffffc800b87947 */ /* 0x000fea000383ffff */
.L_x_120:
[----:B-1----:R1:W3:Y:S02]  /*94b0*/  SYNCS.PHASECHK.TRANS64.TRYWAIT P1, [R2+URZ+0x1a0], R4 ;  /* 0x0001a004020075a7 */ /* 0x0022e400080211ff */
[----:B---3--:R-:W-:Y:S05]  /*94c0*/  @!P1 NANOSLEEP.SYNCS 0x989680 ;  /* 0x009896800000995d */ /* 0x008fea0003900000 */
[----:B------:R-:W3:Y:S02]  /*94d0*/  @!P1 SYNCS.PHASECHK.TRANS64 P1, [R2+URZ+0x1a0], R4 ;  /* 0x0001a004020095a7 */ /* 0x000ee400080210ff */
[----:B---3--:R-:W-:Y:S05]  /*94e0*/  @!P1 BRA `(.L_x_120) ;  /* 0xfffffffc00f09947 */ /* 0x008fea000383ffff */
[----:B------:R-:W-:Y:S05]  /*94f0*/  BRA `(.L_x_119) ;  /* 0xffffffd800287947 */ /* 0x000fea000383ffff */
.L_x_122:
[----:B-1----:R1:W2:Y:S02]  /*9500*/  SYNCS.PHASECHK.TRANS64.TRYWAIT P0, [R27+URZ+0x200], R3 ;  /* 0x000200031b0075a7 */ /* 0x0022a400080011ff */
[----:B--2---:R-:W-:Y:S05]  /*9510*/  @!P0 NANOSLEEP.SYNCS 0x989680 ;  /* 0x009896800000895d */ /* 0x004fea0003900000 */
[----:B------:R-:W2:Y:S02]  /*9520*/  @!P0 SYNCS.PHASECHK.TRANS64 P0, [R27+URZ+0x200], R3 ;  /* 0x000200031b0085a7 */ /* 0x000ea400080010ff */
[----:B--2---:R-:W-:Y:S05]  /*9530*/  @!P0 BRA `(.L_x_122) ;  /* 0xfffffffc00f08947 */ /* 0x004fea000383ffff */
[----:B------:R-:W-:Y:S05]  /*9540*/  BRA `(.L_x_121) ;  /* 0xffffffd800787947 */ /* 0x000fea000383ffff */
.L_x_133:
[----:B-1----:R1:W2:Y:S02]  /*9550*/  SYNCS.PHASECHK.TRANS64.TRYWAIT P0, [R2+URZ+0x1a0], R63 ;  /* 0x0001a03f020075a7 */ /* 0x0022a400080011ff */
[----:B--2---:R-:W-:Y:S05]  /*9560*/  @!P0 NANOSLEEP.SYNCS 0x989680 ;  /* 0x009896800000895d */ /* 0x004fea0003900000 */
[----:B------:R-:W2:Y:S02]  /*9570*/  @!P0 SYNCS.PHASECHK.TRANS64 P0, [R2+URZ+0x1a0], R63 ;  /* 0x0001a03f020085a7 */ /* 0x000ea400080010ff */
[----:B--2---:R-:W-:Y:S05]  /*9580*/  @!P0 BRA `(.L_x_133) ;  /* 0xfffffffc00f08947 */ /* 0x004fea000383ffff */
[----:B------:R-:W-:Y:S05]  /*9590*/  BRA `(.L_x_132) ;  /* 0xffffffe0008c7947 */ /* 0x000fea000383ffff */
        .weak           $__internal_0_$__cuda_sm10x_tcgen05_guardrail_trap_col_being_dealloced_not_returned_by_alloc
        .type           $__internal_0_$__cuda_sm10x_tcgen05_guardrail_trap_col_being_dealloced_not_returned_by_alloc,@function
        .size           $__internal_0_$__cuda_sm10x_tcgen05_guardrail_trap_col_being_dealloced_not_returned_by_alloc,($__internal_1_$__cuda_sm10x_tcgen05_guardrail_trap_phase_invalid_during_alloc - $__internal_0_$__cuda_sm10x_tcgen05_guardrail_trap_col_being_dealloced_not_returned_by_alloc)
$__internal_0_$__cuda_sm10x_tcgen05_guardrail_trap_col_being_dealloced_not_returned_by_alloc:
[----:B------:R-:W-:Y:S05]  /*95a0*/  BPT.TRAP 0x1 ;  /* 0x000000040000795c */ /* 0x000fea0000300000 */
[----:B------:R-:W-:-:S04]  /*95b0*/  HFMA2 R3, -RZ, RZ, 0, 0 ;  /* 0x00000000ff037431 */ /* 0x000fc800000001ff */
[----:B------:R-:W-:Y:S05]  /*95c0*/  RET.REL.NODEC R2 `(_ZN7cutlass13device_kernelINS_4gemm6kernel13GemmUniversalIN4cute5tupleIJiiiiEEENS1_10collective13CollectiveMmaINS1_35MainloopSm100TmaUmmaWarpSpecializedILi26ELi2ELi4ENS5_IJNS4_1CILi1EEENSA_ILi2EEESB_EEEEENS5_IJNSA_ILi64EEESF_NSA_ILi32EEEEEENS_6half_tENS5_IJlSB_lEEESI_SJ_NS4_8TiledMMAINS4_8MMA_AtomIJNS4_20SM100_MMA_F16BF16_SSISI_SI_fLi64ELi64ELNS4_4UMMA5MajorE0ELSO_0ELNSN_7ScaleInE0ELSP_0EEEEEENS4_6LayoutINS5_IJSB_SB_SB_EEENS5_IJNSA_ILi0EEESU_SU_EEEEENS5_IJNS4_10UnderscoreESX_SX_EEEEENS4_23SM90_TMA_LOAD_MULTICASTENS4_14ComposedLayoutINS4_7SwizzleILi2ELi4ELi3EEENS4_18smem_ptr_flag_bitsILi16EEENSS_INS5_IJNSA_ILi8EEESG_EEENS5_IJSG_SB_EEEEEEEvNS4_8identityENS4_13SM90_TMA_LOADES1A_vS1B_EENS_8epilogue10collective18CollectiveEpilogueINS1E_23Sm100TmaWarpSpecializedILi3ELi2ELi16ELb1ELb0EEEJSH_NS5_IJNSS_ISF_SB_EENSS_ISG_SB_EEEEESI_SJ_SI_SJ_NS1E_6fusion15FusionCallbacksIS1I_NS1M_17LinearCombinationISI_fSI_fLNS_15FloatRoundStyleE2EEESH_S1L_JEEENS4_5SM1004TMEM4LOAD26SM100_TMEM_LOAD_16dp256b4xES1C_S1A_NS4_17SM75_U32x4_LDSM_NENS4_14SM90_TMA_STOREES1A_NS4_17SM90_U32x4_STSM_NENS4_39AutoVectorizingCopyWithAssumedAlignmentILi128EEEEEEvvEEEEvNT_6ParamsE) ;  /* 0xffffff68028c7950 */ /* 0x000fea0003c3ffff */
        .weak           $__internal_1_$__cuda_sm10x_tcgen05_guardrail_trap_phase_invalid_during_alloc
        .type           $__internal_1_$__cuda_sm10x_tcgen05_guardrail_trap_phase_invalid_during_alloc,@function
        .size           $__internal_1_$__cuda_sm10x_tcgen05_guardrail_trap_phase_invalid_during_alloc,($__internal_2_$__cuda_sm10x_tcgen05_guardrail_trap_unallocated_columns_being_dealloced - $__internal_1_$__cuda_sm10x_tcgen05_guardrail_trap_phase_invalid_during_alloc)
$__internal_1_$__cuda_sm10x_tcgen05_guardrail_trap_phase_invalid_during_alloc:
[----:B------:R-:W-:Y:S05]  /*95d0*/  BPT.TRAP 0x1 ;  /* 0x000000040000795c */ /* 0x000fea0000300000 */
[----:B------:R-:W-:-:S04]  /*95e0*/  MOV R5, 0x0 ;  /* 0x0000000000057802 */ /* 0x000fc80000000f00 */
[----:B------:R-:W-:Y:S05]  /*95f0*/  RET.REL.NODEC R4 `(_ZN7cutlass13device_kernelINS_4gemm6kernel13GemmUniversalIN4cute5tupleIJiiiiEEENS1_10collective13CollectiveMmaINS1_35MainloopSm100TmaUmmaWarpSpecializedILi26ELi2ELi4ENS5_IJNS4_1CILi1EEENSA_ILi2EEESB_EEEEENS5_IJNSA_ILi64EEESF_NSA_ILi32EEEEEENS_6half_tENS5_IJlSB_lEEESI_SJ_NS4_8TiledMMAINS4_8MMA_AtomIJNS4_20SM100_MMA_F16BF16_SSISI_SI_fLi64ELi64ELNS4_4UMMA5MajorE0ELSO_0ELNSN_7ScaleInE0ELSP_0EEEEEENS4_6LayoutINS5_IJSB_SB_SB_EEENS5_IJNSA_ILi0EEESU_SU_EEEEENS5_IJNS4_10UnderscoreESX_SX_EEEEENS4_23SM90_TMA_LOAD_MULTICASTENS4_14ComposedLayoutINS4_7SwizzleILi2ELi4ELi3EEENS4_18smem_ptr_flag_bitsILi16EEENSS_INS5_IJNSA_ILi8EEESG_EEENS5_IJSG_SB_EEEEEEEvNS4_8identityENS4_13SM90_TMA_LOADES1A_vS1B_EENS_8epilogue10collective18CollectiveEpilogueINS1E_23Sm100TmaWarpSpecializedILi3ELi2ELi16ELb1ELb0EEEJSH_NS5_IJNSS_ISF_SB_EENSS_ISG_SB_EEEEESI_SJ_SI_SJ_NS1E_6fusion15FusionCallbacksIS1I_NS1M_17LinearCombinationISI_fSI_fLNS_15FloatRoundStyleE2EEESH_S1L_JEEENS4_5SM1004TMEM4LOAD26SM100_TMEM_LOAD_16dp256b4xES1C_S1A_NS4_17SM75_U32x4_LDSM_NENS4_14SM90_TMA_STOREES1A_NS4_17SM90_U32x4_STSM_NENS4_39AutoVectorizingCopyWithAssumedAlignmentILi128EEEEEEvvEEEEvNT_6ParamsE) ;  /* 0xffffff6804807950 */ /* 0x000fea0003c3ffff */
        .weak           $__internal_2_$__cuda_sm10x_tcgen05_guardrail_trap_unallocated_columns_being_dealloced
        .type           $__internal_2_$__cuda_sm10x_tcgen05_guardrail_trap_unallocated_columns_being_dealloced,@function
        .size           $__internal_2_$__cuda_sm10x_tcgen05_guardrail_trap_unallocated_columns_being_dealloced,(.L_x_228 - $__internal_2_$__cuda_sm10x_tcgen05_guardrail_trap_unallocated_columns_being_dealloced)
$__internal_2_$__cuda_sm10x_tcgen05_guardrail_trap_unallocated_columns_being_dealloced:
[----:B------:R-:W-:Y:S05]  /*9600*/  BPT.TRAP 0x1 ;  /* 0x000000040000795c */ /* 0x000fea0000300000 */
[----:B------:R-:W-:-:S04]  /*9610*/  HFMA2 R3, -RZ, RZ, 0, 0 ;  /* 0x00000000ff037431 */ /* 0x000fc800000001ff */
[----:B------:R-:W-:Y:S05]  /*9620*/  RET.REL.NODEC R2 `(_ZN7cutlass13device_kernelINS_4gemm6kernel13GemmUniversalIN4cute5tupleIJiiiiEEENS1_10collective13CollectiveMmaINS1_35MainloopSm100TmaUmmaWarpSpecializedILi26ELi2ELi4ENS5_IJNS4_1CILi1EEENSA_ILi2EEESB_EEEEENS5_IJNSA_ILi64EEESF_NSA_ILi32EEEEEENS_6half_tENS5_IJlSB_lEEESI_SJ_NS4_8TiledMMAINS4_8MMA_AtomIJNS4_20SM100_MMA_F16BF16_SSISI_SI_fLi64ELi64ELNS4_4UMMA5MajorE0ELSO_0ELNSN_7ScaleInE0ELSP_0EEEEEENS4_6LayoutINS5_IJSB_SB_SB_EEENS5_IJNSA_ILi0EEESU_SU_EEEEENS5_IJNS4_10UnderscoreESX_SX_EEEEENS4_23SM90_TMA_LOAD_MULTICASTENS4_14ComposedLayoutINS4_7SwizzleILi2ELi4ELi3EEENS4_18smem_ptr_flag_bitsILi16EEENSS_INS5_IJNSA_ILi8EEESG_EEENS5_IJSG_SB_EEEEEEEvNS4_8identityENS4_13SM90_TMA_LOADES1A_vS1B_EENS_8epilogue10collective18CollectiveEpilogueINS1E_23Sm100TmaWarpSpecializedILi3ELi2ELi16ELb1ELb0EEEJSH_NS5_IJNSS_ISF_SB_EENSS_ISG_SB_EEEEESI_SJ_SI_SJ_NS1E_6fusion15FusionCallbacksIS1I_NS1M_17LinearCombinationISI_fSI_fLNS_15FloatRoundStyleE2EEESH_S1L_JEEENS4_5SM1004TMEM4LOAD26SM100_TMEM_LOAD_16dp256b4xES1C_S1A_NS4_17SM75_U32x4_LDSM_NENS4_14SM90_TMA_STOREES1A_NS4_17SM90_U32x4_STSM_NENS4_39AutoVectorizingCopyWithAssumedAlignmentILi128EEEEEEvvEEEEvNT_6ParamsE) ;  /* 0xffffff6802747950 */ /* 0x000fea0003c3ffff */
.L_x_227:
[----:B------:R-:W-:-:S00]  /*9630*/  BRA `(.L_x_227) ;  /* 0xfffffffc00fc7947 */ /* 0x000fc0000383ffff */
[----:B------:R-:W-:-:S00]  /*9640*/  NOP ;  /* 0x0000000000007918 */ /* 0x000fc00000000000 */
        /* <DEDUP_REMOVED lines=11> */
.L_x_228:


//--------------------- .nv.global.init           --------------------------
	.section	.nv.global.init,"aw",@progbits
.nv.global.init:
	.type		$str$27,@object
	.size		$str$27,($str$28 - $str$27)
$str$27:
        /*0000*/ 	.byte	0x28, 0x61, 0x64, 0x64, 0x72, 0x65, 0x73, 0x73, 0x20, 0x26, 0x20, 0x6d, 0x61, 0x73, 0x6b, 0x29
        /*0010*/ 	.byte	0x20, 0x3d, 0x3d, 0x20, 0x30, 0x00
	.type		$str$28,@object
	.size		$str$28,($str$26 - $str$28)
$str$28:
        /*0016*/ 	.byte	0x2f, 0x74, 0x6d, 0x70, 0x2f, 0x63, 0x75, 0x74, 0x6c, 0x61, 0x73, 0x73, 0x5f, 0x73, 0x77, 0x65
        /*0026*/ 	.byte	0x65, 0x70, 0x5f, 0x73, 0x72, 0x63, 0x2f, 0x69, 0x6e, 0x63, 0x6c, 0x75, 0x64, 0x65, 0x2f, 0x63
        /*0036*/ 	.byte	0x75, 0x74, 0x65, 0x2f, 0x70, 0x6f, 0x69, 0x6e, 0x74, 0x65, 0x72, 0x5f, 0x66, 0x6c, 0x61, 0x67
        /*0046*/ 	.byte	0x67, 0x65, 0x64, 0x2e, 0x68, 0x70, 0x70, 0x00
	.type		$str$26,@object
	.size		$str$26,($str$25 - $str$26)
$str$26:
        /*004e*/ 	.byte	0x2f, 0x74, 0x6d, 0x70, 0x2f, 0x63, 0x75, 0x74, 0x6c, 0x61, 0x73, 0x73, 0x5f, 0x73, 0x77, 0x65
        /*005e*/ 	.byte	0x65, 0x70, 0x5f, 0x73, 0x72, 0x63, 0x2f, 0x69, 0x6e, 0x63, 0x6c, 0x75, 0x64, 0x65, 0x2f, 0x63
        /*006e*/ 	.byte	0x75, 0x74, 0x65, 0x2f, 0x61, 0x74, 0x6f, 0x6d, 0x2f, 0x63, 0x6f, 0x70, 0x79, 0x5f, 0x74, 0x72
        /*007e*/ 	.byte	0x61, 0x69, 0x74, 0x73, 0x5f, 0x73, 0x6d, 0x31, 0x30, 0x30, 0x2e, 0x68, 0x70, 0x70, 0x00
	.type		$str$25,@object
	.size		$str$25,(__unnamed_1 - $str$25)
$str$25:
        /*008d*/ 	.byte	0x28, 0x28, 0x75, 0x69, 0x6e, 0x74, 0x33, 0x32, 0x5f, 0x74, 0x28, 0x74, 0x68, 0x72, 0x65, 0x61
        /*009d*/ 	.byte	0x64, 0x49, 0x64, 0x78, 0x2e, 0x78, 0x29, 0x20, 0x2f, 0x20, 0x33, 0x32, 0x29, 0x20, 0x25, 0x20
        /*00ad*/ 	.byte	0x34, 0x29, 0x20, 0x3d, 0x3d, 0x20, 0x28, 0x28, 0x28, 0x74, 0x6d, 0x65, 0x6d, 0x5f, 0x61, 0x64
        /*00bd*/ 	.byte	0x64, 0x72, 0x20, 0x3e, 0x3e, 0x20, 0x31, 0x36, 0x29, 0x20, 0x2f, 0x20, 0x33, 0x32, 0x29, 0x20
        /*00cd*/ 	.byte	0x25, 0x20, 0x34, 0x29, 0x00
	.type		__unnamed_1,@object
	.size		__unnamed_1,(__unnamed_2 - __unnamed_1)
__unnamed_1:
        /*00d2*/ 	.byte	0x61, 0x75, 0x74, 0x6f, 0x20, 0x63, 0x75, 0x74, 0x65, 0x3a, 0x3a, 0x61, 0x73, 0x5f, 0x70, 0x6f
        /* <DEDUP_REMOVED lines=24> */
        /*0262*/ 	.byte	0x3e, 0x3e, 0x3e, 0x5d, 0x00
	.type		__unnamed_2,@object
	.size		__unnamed_2,(.L_2 - __unnamed_2)
__unnamed_2:
        /* <DEDUP_REMOVED lines=46> */
.L_2:


//--------------------- .nv.shared._ZN7cutlass13device_kernelINS_4gemm6kernel13GemmUniversalIN4cute5tupleIJiiiiEEENS1_10collective13CollectiveMmaINS1_35MainloopSm100TmaUmmaWarpSpecializedILi26ELi2ELi4ENS5_IJNS4_1CILi1EEENSA_ILi2EEESB_EEEEENS5_IJNSA_ILi64EEESF_NSA_ILi32EEEEEENS_6half_tENS5_IJlSB_lEEESI_SJ_NS4_8TiledMMAINS4_8MMA_AtomIJNS4_20SM100_MMA_F16BF16_SSISI_SI_fLi64ELi64ELNS4_4UMMA5MajorE0ELSO_0ELNSN_7ScaleInE0ELSP_0EEEEEENS4_6LayoutINS5_IJSB_SB_SB_EEENS5_IJNSA_ILi0EEESU_SU_EEEEENS5_IJNS4_10UnderscoreESX_SX_EEEEENS4_23SM90_TMA_LOAD_MULTICASTENS4_14ComposedLayoutINS4_7SwizzleILi2ELi4ELi3EEENS4_18smem_ptr_flag_bitsILi16EEENSS_INS5_IJNSA_ILi8EEESG_EEENS5_IJSG_SB_EEEEEEEvNS4_8identityENS4_13SM90_TMA_LOADES1A_vS1B_EENS_8epilogue10collective18CollectiveEpilogueINS1E_23Sm100TmaWarpSpecializedILi3ELi2ELi16ELb1ELb0EEEJSH_NS5_IJNSS_ISF_SB_EENSS_ISG_SB_EEEEESI_SJ_SI_SJ_NS1E_6fusion15FusionCallbacksIS1I_NS1M_17LinearCombinationISI_fSI_fLNS_15FloatRoundStyleE2EEESH_S1L_JEEENS4_5SM1004TMEM4LOAD26SM100_TMEM_LOAD_16dp256b4xES1C_S1A_NS4_17SM75_U32x4_LDSM_NENS4_14SM90_TMA_STOREES1A_NS4_17SM90_U32x4_STSM_NENS4_39AutoVectorizingCopyWithAssumedAlignmentILi128EEEEEEvvEEEEvNT_6ParamsE --------------------------
	.section	.nv.shared._ZN7cutlass13device_kernelINS_4gemm6kernel13GemmUniversalIN4cute5tupleIJiiiiEEENS1_10collective13CollectiveMmaINS1_35MainloopSm100TmaUmmaWarpSpecializedILi26ELi2ELi4ENS5_IJNS4_1CILi1EEENSA_ILi2EEESB_EEEEENS5_IJNSA_ILi64EEESF_NSA_ILi32EEEEEENS_6half_tENS5_IJlSB_lEEESI_SJ_NS4_8TiledMMAINS4_8MMA_AtomIJNS4_20SM100_MMA_F16BF16_SSISI_SI_fLi64ELi64ELNS4_4UMMA5MajorE0ELSO_0ELNSN_7ScaleInE0ELSP_0EEEEEENS4_6LayoutINS5_IJSB_SB_SB_EEENS5_IJNSA_ILi0EEESU_SU_EEEEENS5_IJNS4_10UnderscoreESX_SX_EEEEENS4_23SM90_TMA_LOAD_MULTICASTENS4_14ComposedLayoutINS4_7SwizzleILi2ELi4ELi3EEENS4_18smem_ptr_flag_bitsILi16EEENSS_INS5_IJNSA_ILi8EEESG_EEENS5_IJSG_SB_EEEEEEEvNS4_8identityENS4_13SM90_TMA_LOADES1A_vS1B_EENS_8epilogue10collective18CollectiveEpilogueINS1E_23Sm100TmaWarpSpecializedILi3ELi2ELi16ELb1ELb0EEEJSH_NS5_IJNSS_ISF_SB_EENSS_ISG_SB_EEEEESI_SJ_SI_SJ_NS1E_6fusion15FusionCallbacksIS1I_NS1M_17LinearCombinationISI_fSI_fLNS_15FloatRoundStyleE2EEESH_S1L_JEEENS4_5SM1004TMEM4LOAD26SM100_TMEM_LOAD_16dp256b4xES1C_S1A_NS4_17SM75_U32x4_LDSM_NENS4_14SM90_TMA_STOREES1A_NS4_17SM90_U32x4_STSM_NENS4_39AutoVectorizingCopyWithAssumedAlignmentILi128EEEEEEvvEEEEvNT_6ParamsE,"aw",@nobits
	.sectionflags	@""
	.align	16
	.zero		1024


//--------------------- .nv.shared.reserved.0     --------------------------
	.section	.nv.shared.reserved.0,"aw",@nobits
	.weak		__nv_reservedSMEM_offset_0_alias
	.size		__nv_reservedSMEM_offset_0_alias, 0, 64
	.other		__nv_reservedSMEM_offset_0_alias,@"STO_CUDA_RESERVED_SHARED STV_DEFAULT"
__nv_reservedSMEM_offset_0_alias:
	.zero		0
.nv.shared.reserved.0:
	.zero		64
	.weak		__nv_reservedSMEM_tcgen05_partition
	.type		__nv_reservedSMEM_tcgen05_partition,@object
	.size		__nv_reservedSMEM_tcgen05_partition,(.L_0 - __nv_reservedSMEM_tcgen05_partition)
__nv_reservedSMEM_tcgen05_partition:
	.zero		32
.L_0:


//--------------------- .nv.global                --------------------------
	.section	.nv.global,"aw",@nobits
.nv.global:
	.type		_ZN40_INTERNAL_943f91a2_4_k_cu_bf642dda_244544cute1_E,@object
	.size		_ZN40_INTERNAL_943f91a2_4_k_cu_bf642dda_244544cute1_E,(_ZN40_INTERNAL_943f91a2_4_k_cu_bf642dda_244544cuda3std3__45__cpo6cbeginE - _ZN40_INTERNAL_943f91a2_4_k_cu_bf642dda_244544cute1_E)
_ZN40_INTERNAL_943f91a2_4_k_cu_bf642dda_244544cute1_E:
	.zero		1
	.type		_ZN40_INTERNAL_943f91a2_4_k_cu_bf642dda_244544cuda3std3__45__cpo6cbeginE,@object
	.size		_ZN40_INTERNAL_943f91a2_4_k_cu_bf642dda_244544cuda3std3__45__cpo6cbeginE,(_ZN40_INTERNAL_943f91a2_4_k_cu_bf642dda_244544cuda3std3__48in_placeE - _ZN40_INTERNAL_943f91a2_4_k_cu_bf642dda_244544cuda3std3__45__cpo6cbeginE)
_ZN40_INTERNAL_943f91a2_4_k_cu_bf642dda_244544cuda3std3__45__cpo6cbeginE:
	.zero		1
	.type		_ZN40_INTERNAL_943f91a2_4_k_cu_bf642dda_244544cuda3std3__48in_placeE,@object
	.size		_ZN40_INTERNAL_943f91a2_4_k_cu_bf642dda_244544cuda3std3__48in_placeE,(_ZN40_INTERNAL_943f91a2_4_k_cu_bf642dda_244544cuda3std6ranges3__45__cpo9iter_moveE - _ZN40_INTERNAL_943f91a2_4_k_cu_bf642dda_244544cuda3std3__48in_placeE)
_ZN40_INTERNAL_943f91a2_4_k_cu_bf642dda_244544cuda3std3__48in_placeE:
	.zero		1
	.type		_ZN40_INTERNAL_943f91a2_4_k_cu_bf642dda_244544cuda3std6ranges3__45__cpo9iter_moveE,@object
	.size		_ZN40_INTERNAL_943f91a2_4_k_cu_bf642dda_244544cuda3std6ranges3__45__cpo9iter_moveE,(_ZN40_INTERNAL_943f91a2_4_k_cu_bf642dda_244544cuda3std3__45__cpo5beginE - _ZN40_INTERNAL_943f91a2_4_k_cu_bf642dda_244544cuda3std6ranges3__45__cpo9iter_moveE)
_ZN40_INTERNAL_943f91a2_4_k_cu_bf642dda_244544cuda3std6ranges3__45__cpo9iter_moveE:
	.zero		1
	.type		_ZN40_INTERNAL_943f91a2_4_k_cu_bf642dda_244544cuda3std3__45__cpo5beginE,@object
	.size		_ZN40_INTERNAL_943f91a2_4_k_cu_bf642dda_244544cuda3std3__45__cpo5beginE,(_ZN40_INTERNAL_943f91a2_4_k_cu_bf642dda_244544cuda3std3__442_GLOBAL__N__943f91a2_4_k_cu_bf642dda_244546ignoreE - _ZN40_INTERNAL_943f91a2_4_k_cu_bf642dda_244544cuda3std3__45__cpo5beginE)
_ZN40_INTERNAL_943f91a2_4_k_cu_bf642dda_244544cuda3std3__45__cpo5beginE:
	.zero		1
	.type		_ZN40_INTERNAL_943f91a2_4_k_cu_bf642dda_244544cuda3std3__442_GLOBAL__N__943f91a2_4_k_cu_bf642dda_244546ignoreE,@object
	.size		_ZN40_INTERNAL_943f91a2_4_k_cu_bf642dda_244544cuda3std3__442_GLOBAL__N__943f91a2_4_k_cu_bf642dda_244546ignoreE,(_ZN40_INTERNAL_943f91a2_4_k_cu_bf642dda_244544cute7productE - _ZN40_INTERNAL_943f91a2_4_k_cu_bf642dda_244544cuda3std3__442_GLOBAL__N__943f91a2_4_k_cu_bf642dda_244546ignoreE)
_ZN40_INTERNAL_943f91a2_4_k_cu_bf642dda_244544cuda3std3__442_GLOBAL__N__943f91a2_4_k_cu_bf642dda_244546ignoreE:
	.zero		1
	.type		_ZN40_INTERNAL_943f91a2_4_k_cu_bf642dda_244544cute7productE,@object
	.size		_ZN40_INTERNAL_943f91a2_4_k_cu_bf642dda_244544cute7productE,(_ZN40_INTERNAL_943f91a2_4_k_cu_bf642dda_244544cuda3std3__45__cpo3endE - _ZN40_INTERNAL_943f91a2_4_k_cu_bf642dda_244544cute7productE)
_ZN40_INTERNAL_943f91a2_4_k_cu_bf642dda_244544cute7productE:
	.zero		1
	.type		_ZN40_INTERNAL_943f91a2_4_k_cu_bf642dda_244544cuda3std3__45__cpo3endE,@object
	.size		_ZN40_INTERNAL_943f91a2_4_k_cu_bf642dda_244544cuda3std3__45__cpo3endE,(_ZN40_INTERNAL_943f91a2_4_k_cu_bf642dda_244544cuda3std3__419piecewise_constructE - _ZN40_INTERNAL_943f91a2_4_k_cu_bf642dda_244544cuda3std3__45__cpo3endE)
_ZN40_INTERNAL_943f91a2_4_k_cu_bf642dda_244544cuda3std3__45__cpo3endE:
	.zero		1
	.type		_ZN40_INTERNAL_943f91a2_4_k_cu_bf642dda_244544cuda3std3__419piecewise_constructE,@object
	.size		_ZN40_INTERNAL_943f91a2_4_k_cu_bf642dda_244544cuda3std3__419piecewise_constructE,(_ZN40_INTERNAL_943f91a2_4_k_cu_bf642dda_244544cuda3std3__45__cpo4cendE - _ZN40_INTERNAL_943f91a2_4_k_cu_bf642dda_244544cuda3std3__419piecewise_constructE)
_ZN40_INTERNAL_943f91a2_4_k_cu_bf642dda_244544cuda3std3__419piecewise_constructE:
	.zero		1
	.type		_ZN40_INTERNAL_943f91a2_4_k_cu_bf642dda_244544cuda3std3__45__cpo4cendE,@object
	.size		_ZN40_INTERNAL_943f91a2_4_k_cu_bf642dda_244544cuda3std3__45__cpo4cendE,(_ZN40_INTERNAL_943f91a2_4_k_cu_bf642dda_244544cuda3std6ranges3__45__cpo4swapE - _ZN40_INTERNAL_943f91a2_4_k_cu_bf642dda_244544cuda3std3__45__cpo4cendE)
_ZN40_INTERNAL_943f91a2_4_k_cu_bf642dda_244544cuda3std3__45__cpo4cendE:
	.zero		1
	.type		_ZN40_INTERNAL_943f91a2_4_k_cu_bf642dda_244544cuda3std6ranges3__45__cpo4swapE,@object
	.size		_ZN40_INTERNAL_943f91a2_4_k_cu_bf642dda_244544cuda3std6ranges3__45__cpo4swapE,(.L_10 - _ZN40_INTERNAL_943f91a2_4_k_cu_bf642dda_244544cuda3std6ranges3__45__cpo4swapE)
_ZN40_INTERNAL_943f91a2_4_k_cu_bf642dda_244544cuda3std6ranges3__45__cpo4swapE:
	.zero		1
.L_10:


//--------------------- .nv.constant0._ZN7cutlass13device_kernelINS_4gemm6kernel13GemmUniversalIN4cute5tupleIJiiiiEEENS1_10collective13CollectiveMmaINS1_35MainloopSm100TmaUmmaWarpSpecializedILi26ELi2ELi4ENS5_IJNS4_1CILi1EEENSA_ILi2EEESB_EEEEENS5_IJNSA_ILi64EEESF_NSA_ILi32EEEEEENS_6half_tENS5_IJlSB_lEEESI_SJ_NS4_8TiledMMAINS4_8MMA_AtomIJNS4_20SM100_MMA_F16BF16_SSISI_SI_fLi64ELi64ELNS4_4UMMA5MajorE0ELSO_0ELNSN_7ScaleInE0ELSP_0EEEEEENS4_6LayoutINS5_IJSB_SB_SB_EEENS5_IJNSA_ILi0EEESU_SU_EEEEENS5_IJNS4_10UnderscoreESX_SX_EEEEENS4_23SM90_TMA_LOAD_MULTICASTENS4_14ComposedLayoutINS4_7SwizzleILi2ELi4ELi3EEENS4_18smem_ptr_flag_bitsILi16EEENSS_INS5_IJNSA_ILi8EEESG_EEENS5_IJSG_SB_EEEEEEEvNS4_8identityENS4_13SM90_TMA_LOADES1A_vS1B_EENS_8epilogue10collective18CollectiveEpilogueINS1E_23Sm100TmaWarpSpecializedILi3ELi2ELi16ELb1ELb0EEEJSH_NS5_IJNSS_ISF_SB_EENSS_ISG_SB_EEEEESI_SJ_SI_SJ_NS1E_6fusion15FusionCallbacksIS1I_NS1M_17LinearCombinationISI_fSI_fLNS_15FloatRoundStyleE2EEESH_S1L_JEEENS4_5SM1004TMEM4LOAD26SM100_TMEM_LOAD_16dp256b4xES1C_S1A_NS4_17SM75_U32x4_LDSM_NENS4_14SM90_TMA_STOREES1A_NS4_17SM90_U32x4_STSM_NENS4_39AutoVectorizingCopyWithAssumedAlignmentILi128EEEEEEvvEEEEvNT_6ParamsE --------------------------
	.section	.nv.constant0._ZN7cutlass13device_kernelINS_4gemm6kernel13GemmUniversalIN4cute5tupleIJiiiiEEENS1_10collective13CollectiveMmaINS1_35MainloopSm100TmaUmmaWarpSpecializedILi26ELi2ELi4ENS5_IJNS4_1CILi1EEENSA_ILi2EEESB_EEEEENS5_IJNSA_ILi64EEESF_NSA_ILi32EEEEEENS_6half_tENS5_IJlSB_lEEESI_SJ_NS4_8TiledMMAINS4_8MMA_AtomIJNS4_20SM100_MMA_F16BF16_SSISI_SI_fLi64ELi64ELNS4_4UMMA5MajorE0ELSO_0ELNSN_7ScaleInE0ELSP_0EEEEEENS4_6LayoutINS5_IJSB_SB_SB_EEENS5_IJNSA_ILi0EEESU_SU_EEEEENS5_IJNS4_10UnderscoreESX_SX_EEEEENS4_23SM90_TMA_LOAD_MULTICASTENS4_14ComposedLayoutINS4_7SwizzleILi2ELi4ELi3EEENS4_18smem_ptr_flag_bitsILi16EEENSS_INS5_IJNSA_ILi8EEESG_EEENS5_IJSG_SB_EEEEEEEvNS4_8identityENS4_13SM90_TMA_LOADES1A_vS1B_EENS_8epilogue10collective18CollectiveEpilogueINS1E_23Sm100TmaWarpSpecializedILi3ELi2ELi16ELb1ELb0EEEJSH_NS5_IJNSS_ISF_SB_EENSS_ISG_SB_EEEEESI_SJ_SI_SJ_NS1E_6fusion15FusionCallbacksIS1I_NS1M_17LinearCombinationISI_fSI_fLNS_15FloatRoundStyleE2EEESH_S1L_JEEENS4_5SM1004TMEM4LOAD26SM100_TMEM_LOAD_16dp256b4xES1C_S1A_NS4_17SM75_U32x4_LDSM_NENS4_14SM90_TMA_STOREES1A_NS4_17SM90_U32x4_STSM_NENS4_39AutoVectorizingCopyWithAssumedAlignmentILi128EEEEEEvvEEEEvNT_6ParamsE,"a",@progbits
	.sectionflags	@""
	.align	4
.nv.constant0._ZN7cutlass13device_kernelINS_4gemm6kernel13GemmUniversalIN4cute5tupleIJiiiiEEENS1_10collective13CollectiveMmaINS1_35MainloopSm100TmaUmmaWarpSpecializedILi26ELi2ELi4ENS5_IJNS4_1CILi1EEENSA_ILi2EEESB_EEEEENS5_IJNSA_ILi64EEESF_NSA_ILi32EEEEEENS_6half_tENS5_IJlSB_lEEESI_SJ_NS4_8TiledMMAINS4_8MMA_AtomIJNS4_20SM100_MMA_F16BF16_SSISI_SI_fLi64ELi64ELNS4_4UMMA5MajorE0ELSO_0ELNSN_7ScaleInE0ELSP_0EEEEEENS4_6LayoutINS5_IJSB_SB_SB_EEENS5_IJNSA_ILi0EEESU_SU_EEEEENS5_IJNS4_10UnderscoreESX_SX_EEEEENS4_23SM90_TMA_LOAD_MULTICASTENS4_14ComposedLayoutINS4_7SwizzleILi2ELi4ELi3EEENS4_18smem_ptr_flag_bitsILi16EEENSS_INS5_IJNSA_ILi8EEESG_EEENS5_IJSG_SB_EEEEEEEvNS4_8identityENS4_13SM90_TMA_LOADES1A_vS1B_EENS_8epilogue10collective18CollectiveEpilogueINS1E_23Sm100TmaWarpSpecializedILi3ELi2ELi16ELb1ELb0EEEJSH_NS5_IJNSS_ISF_SB_EENSS_ISG_SB_EEEEESI_SJ_SI_SJ_NS1E_6fusion15FusionCallbacksIS1I_NS1M_17LinearCombinationISI_fSI_fLNS_15FloatRoundStyleE2EEESH_S1L_JEEENS4_5SM1004TMEM4LOAD26SM100_TMEM_LOAD_16dp256b4xES1C_S1A_NS4_17SM75_U32x4_LDSM_NENS4_14SM90_TMA_STOREES1A_NS4_17SM90_U32x4_STSM_NENS4_39AutoVectorizingCopyWithAssumedAlignmentILi128EEEEEEvvEEEEvNT_6ParamsE:
	.zero		2944


//--------------------- SYMBOLS --------------------------

	.type		.nv.reservedSmem.offset0,@object
	.size		.nv.reservedSmem.offset0,0x4
	.type		.nv.reservedSmem.cap,@object
	.size		.nv.reservedSmem.cap,0x4
	.type		__assertfail,@function
